	.target	sm_90a

	.elftype	@"ET_EXEC"


//--------------------- .note.nv.tkinfo           --------------------------
	.section	.note.nv.tkinfo,"",@"SHT_NOTE"
	.sectionflags	@"SHF_NOTE_NV_TKINFO"
	.tkinfo
        /*0018*/ 	.word	0x00000002
        /*0030*/ 	.string	""
        /*0030*/ 	.string	"ptxas"
        /*0030*/ 	.string	"Cuda compilation tools, release 13.0, V13.0.88"
        /*0030*/ 	.string	"Build cuda_13.0.r13.0/compiler.36424714_0"
        /*0030*/ 	.string	"-v  -suppress-debug-info  -lineinfo  -arch sm_90a "



//--------------------- .note.nv.cuinfo           --------------------------
	.section	.note.nv.cuinfo,"",@"SHT_NOTE"
	.sectionflags	@"SHF_NOTE_NV_CUINFO"
        /*0018*/ 	.short	0x0002
        /*001a*/ 	.short	0x005a
        /*001c*/ 	.short	0x0082
	.zero		2


//--------------------- .nv.info                  --------------------------
	.section	.nv.info,"",@"SHT_CUDA_INFO"
	.align	4


	//----- nvinfo : EIATTR_REGCOUNT
	.align		4
        /*0000*/ 	.byte	0x04, 0x2f
        /*0002*/ 	.short	(.L_1 - .L_0)
	.align		4
.L_0:
        /*0004*/ 	.word	index@(matmul_kernel)
        /*0008*/ 	.word	0x000000a8


	//----- nvinfo : EIATTR_FRAME_SIZE
	.align		4
.L_1:
        /*000c*/ 	.byte	0x04, 0x11
        /*000e*/ 	.short	(.L_3 - .L_2)
	.align		4
.L_2:
        /*0010*/ 	.word	index@(matmul_kernel)
        /*0014*/ 	.word	0x00000000


	//----- nvinfo : EIATTR_MIN_STACK_SIZE
	.align		4
.L_3:
        /*0018*/ 	.byte	0x04, 0x12
        /*001a*/ 	.short	(.L_5 - .L_4)
	.align		4
.L_4:
        /*001c*/ 	.word	index@(matmul_kernel)
        /*0020*/ 	.word	0x00000000
.L_5:


//--------------------- .nv.compat                --------------------------
	.section	.nv.compat,"",@"SHT_CUDA_COMPAT_INFO"
	.align	4
        /*0000*/ 	.byte	0x02, 0x09, 0x01, 0x00, 0x02, 0x02, 0x02, 0x00, 0x02, 0x05, 0x05, 0x00, 0x03, 0x07, 0x01, 0x01
        /*0010*/ 	.byte	0x02, 0x03, 0x00, 0x00, 0x02, 0x06, 0x01, 0x00, 0x04, 0x0b, 0x08, 0x00, 0x00, 0x00, 0x00, 0x00
        /*0020*/ 	.byte	0x00, 0x00, 0x00, 0x00


//--------------------- .nv.info.matmul_kernel    --------------------------
	.section	.nv.info.matmul_kernel,"",@"SHT_CUDA_INFO"
	.sectionflags	@""
	.align	4


	//----- nvinfo : EIATTR_CUDA_API_VERSION
	.align		4
        /*0000*/ 	.byte	0x04, 0x37
        /*0002*/ 	.short	(.L_7 - .L_6)
.L_6:
        /*0004*/ 	.word	0x00000082


	//----- nvinfo : EIATTR_KPARAM_INFO
	.align		4
.L_7:
        /*0008*/ 	.byte	0x04, 0x17
        /*000a*/ 	.short	(.L_9 - .L_8)
.L_8:
        /*000c*/ 	.word	0x00000000
        /*0010*/ 	.short	0x000d
        /*0012*/ 	.short	0x0048
        /*0014*/ 	.byte	0x00, 0xf4, 0x21, 0x00


	//----- nvinfo : EIATTR_KPARAM_INFO
	.align		4
.L_9:
        /*0018*/ 	.byte	0x04, 0x17
        /*001a*/ 	.short	(.L_11 - .L_10)
.L_10:
        /*001c*/ 	.word	0x00000000
        /*0020*/ 	.short	0x000c
        /*0022*/ 	.short	0x0040
        /*0024*/ 	.byte	0x00, 0xf4, 0x21, 0x00


	//----- nvinfo : EIATTR_KPARAM_INFO
	.align		4
.L_11:
        /*0028*/ 	.byte	0x04, 0x17
        /*002a*/ 	.short	(.L_13 - .L_12)
.L_12:
        /*002c*/ 	.word	0x00000000
        /*0030*/ 	.short	0x000b
        /*0032*/ 	.short	0x0038
        /*0034*/ 	.byte	0x00, 0xf0, 0x11, 0x00


	//----- nvinfo : EIATTR_KPARAM_INFO
	.align		4
.L_13:
        /*0038*/ 	.byte	0x04, 0x17
        /*003a*/ 	.short	(.L_15 - .L_14)
.L_14:
        /*003c*/ 	.word	0x00000000
        /*0040*/ 	.short	0x000a
        /*0042*/ 	.short	0x0034
        /*0044*/ 	.byte	0x00, 0xf0, 0x11, 0x00


	//----- nvinfo : EIATTR_KPARAM_INFO
	.align		4
.L_15:
        /*0048*/ 	.byte	0x04, 0x17
        /*004a*/ 	.short	(.L_17 - .L_16)
.L_16:
        /*004c*/ 	.word	0x00000000
        /*0050*/ 	.short	0x0009
        /*0052*/ 	.short	0x0030
        /*0054*/ 	.byte	0x00, 0xf0, 0x11, 0x00


	//----- nvinfo : EIATTR_KPARAM_INFO
	.align		4
.L_17:
        /*0058*/ 	.byte	0x04, 0x17
        /*005a*/ 	.short	(.L_19 - .L_18)
.L_18:
        /*005c*/ 	.word	0x00000000
        /*0060*/ 	.short	0x0008
        /*0062*/ 	.short	0x002c
        /*0064*/ 	.byte	0x00, 0xf0, 0x11, 0x00


	//----- nvinfo : EIATTR_KPARAM_INFO
	.align		4
.L_19:
        /*0068*/ 	.byte	0x04, 0x17
        /*006a*/ 	.short	(.L_21 - .L_20)
.L_20:
        /*006c*/ 	.word	0x00000000
        /*0070*/ 	.short	0x0007
        /*0072*/ 	.short	0x0028
        /*0074*/ 	.byte	0x00, 0xf0, 0x11, 0x00


	//----- nvinfo : EIATTR_KPARAM_INFO
	.align		4
.L_21:
        /*0078*/ 	.byte	0x04, 0x17
        /*007a*/ 	.short	(.L_23 - .L_22)
.L_22:
        /*007c*/ 	.word	0x00000000
        /*0080*/ 	.short	0x0006
        /*0082*/ 	.short	0x0024
        /*0084*/ 	.byte	0x00, 0xf0, 0x11, 0x00


	//----- nvinfo : EIATTR_KPARAM_INFO
	.align		4
.L_23:
        /*0088*/ 	.byte	0x04, 0x17
        /*008a*/ 	.short	(.L_25 - .L_24)
.L_24:
        /*008c*/ 	.word	0x00000000
        /*0090*/ 	.short	0x0005
        /*0092*/ 	.short	0x0020
        /*0094*/ 	.byte	0x00, 0xf0, 0x11, 0x00


	//----- nvinfo : EIATTR_KPARAM_INFO
	.align		4
.L_25:
        /*0098*/ 	.byte	0x04, 0x17
        /*009a*/ 	.short	(.L_27 - .L_26)
.L_26:
        /*009c*/ 	.word	0x00000000
        /*00a0*/ 	.short	0x0004
        /*00a2*/ 	.short	0x001c
        /*00a4*/ 	.byte	0x00, 0xf0, 0x11, 0x00


	//----- nvinfo : EIATTR_KPARAM_INFO
	.align		4
.L_27:
        /*00a8*/ 	.byte	0x04, 0x17
        /*00aa*/ 	.short	(.L_29 - .L_28)
.L_28:
        /*00ac*/ 	.word	0x00000000
        /*00b0*/ 	.short	0x0003
        /*00b2*/ 	.short	0x0018
        /*00b4*/ 	.byte	0x00, 0xf0, 0x11, 0x00


	//----- nvinfo : EIATTR_KPARAM_INFO
	.align		4
.L_29:
        /*00b8*/ 	.byte	0x04, 0x17
        /*00ba*/ 	.short	(.L_31 - .L_30)
.L_30:
        /*00bc*/ 	.word	0x00000000
        /*00c0*/ 	.short	0x0002
        /*00c2*/ 	.short	0x0010
        /*00c4*/ 	.byte	0x00, 0xf4, 0x21, 0x00


	//----- nvinfo : EIATTR_KPARAM_INFO
	.align		4
.L_31:
        /*00c8*/ 	.byte	0x04, 0x17
        /*00ca*/ 	.short	(.L_33 - .L_32)
.L_32:
        /*00cc*/ 	.word	0x00000000
        /*00d0*/ 	.short	0x0001
        /*00d2*/ 	.short	0x0008
        /*00d4*/ 	.byte	0x00, 0xf4, 0x21, 0x00


	//----- nvinfo : EIATTR_KPARAM_INFO
	.align		4
.L_33:
        /*00d8*/ 	.byte	0x04, 0x17
        /*00da*/ 	.short	(.L_35 - .L_34)
.L_34:
        /*00dc*/ 	.word	0x00000000
        /*00e0*/ 	.short	0x0000
        /*00e2*/ 	.short	0x0000
        /*00e4*/ 	.byte	0x00, 0xf4, 0x21, 0x00


	//----- nvinfo : EIATTR_SPARSE_MMA_MASK
	.align		4
.L_35:
        /*00e8*/ 	.byte	0x03, 0x50
        /*00ea*/ 	.short	0x0000


	//----- nvinfo : EIATTR_MAXREG_COUNT
	.align		4
        /*00ec*/ 	.byte	0x03, 0x1b
        /*00ee*/ 	.short	0x00ff


	//----- nvinfo : EIATTR_NUM_BARRIERS
	.align		4
        /*00f0*/ 	.byte	0x02, 0x4c
        /*00f2*/ 	.byte	0x01
	.zero		1


	//----- nvinfo : EIATTR_MERCURY_ISA_VERSION
	.align		4
        /*00f4*/ 	.byte	0x03, 0x5f
        /*00f6*/ 	.short	0x0101


	//----- nvinfo : EIATTR_EXIT_INSTR_OFFSETS
	.align		4
        /*00f8*/ 	.byte	0x04, 0x1c
        /*00fa*/ 	.short	(.L_37 - .L_36)


	//   ....[0]....
.L_36:
        /*00fc*/ 	.word	0x00004b90


	//   ....[1]....
        /*0100*/ 	.word	0x00004bb0


	//----- nvinfo : EIATTR_REQNTID
	.align		4
.L_37:
        /*0104*/ 	.byte	0x04, 0x10
        /*0106*/ 	.short	(.L_39 - .L_38)
.L_38:
        /*0108*/ 	.word	0x00000080
        /*010c*/ 	.word	0x00000001
        /*0110*/ 	.word	0x00000001


	//----- nvinfo : EIATTR_CBANK_PARAM_SIZE
	.align		4
.L_39:
        /*0114*/ 	.byte	0x03, 0x19
        /*0116*/ 	.short	0x0050


	//----- nvinfo : EIATTR_PARAM_CBANK
	.align		4
        /*0118*/ 	.byte	0x04, 0x0a
        /*011a*/ 	.short	(.L_41 - .L_40)
	.align		4
.L_40:
        /*011c*/ 	.word	index@(.nv.constant0.matmul_kernel)
        /*0120*/ 	.short	0x0210
        /*0122*/ 	.short	0x0050


	//----- nvinfo : EIATTR_SW_WAR
	.align		4
.L_41:
        /*0124*/ 	.byte	0x04, 0x36
        /*0126*/ 	.short	(.L_43 - .L_42)
.L_42:
        /*0128*/ 	.word	0x00000008
.L_43:


//--------------------- .nv.callgraph             --------------------------
	.section	.nv.callgraph,"",@"SHT_CUDA_CALLGRAPH"
	.align	4
	.sectionentsize	8
	.align		4
        /*0000*/ 	.word	0x00000000
	.align		4
        /*0004*/ 	.word	0xffffffff
	.align		4
        /*0008*/ 	.word	0x00000000
	.align		4
        /*000c*/ 	.word	0xfffffffe
	.align		4
        /*0010*/ 	.word	0x00000000
	.align		4
        /*0014*/ 	.word	0xfffffffd
	.align		4
        /*0018*/ 	.word	0x00000000
	.align		4
        /*001c*/ 	.word	0xfffffffc


//--------------------- .text.matmul_kernel       --------------------------
	.section	.text.matmul_kernel,"ax",@progbits
	.align	128
        .global         matmul_kernel
        .type           matmul_kernel,@function
        .size           matmul_kernel,(.L_x_4 - matmul_kernel)
        .other          matmul_kernel,@"STO_CUDA_ENTRY STV_DEFAULT"
matmul_kernel:
.text.matmul_kernel:
[----:B------:R-:W0:Y:S08]  /*0000*/  LDC R1, c[0x0][0x28] ;  /* 0x00000a00ff017b82 */ /* 0x000e300000000800 */
[----:B------:R-:W1:Y:S01]  /*0010*/  LDC.64 R30, c[0x0][0x228] ;  /* 0x00008a00ff1e7b82 */ /* 0x000e620000000a00 */
[----:B------:R-:W2:Y:S01]  /*0020*/  S2R R5, SR_CTAID.X ;  /* 0x0000000000057919 */ /* 0x000ea20000002500 */
[----:B------:R-:W-:Y:S01]  /*0030*/  UMOV UR4, 0x400 ;  /* 0x0000040000047882 */ /* 0x000fe20000000000 */
[----:B------:R-:W-:Y:S01]  /*0040*/  ULDC.64 UR6, c[0x0][0x208] ;  /* 0x0000820000067ab9 */ /* 0x000fe20000000a00 */
[----:B------:R-:W3:Y:S04]  /*0050*/  S2R R106, SR_TID.X ;  /* 0x00000000006a7919 */ /* 0x000ee80000002100 */
[----:B------:R-:W4:Y:S01]  /*0060*/  S2UR UR5, SR_CgaCtaId ;  /* 0x00000000000579c3 */ /* 0x000f220000008800 */
[----:B-1----:R-:W-:-:S05]  /*0070*/  VIADD R0, R31, 0x7f ;  /* 0x0000007f1f007836 */ /* 0x002fca0000000000 */
[----:B------:R-:W-:Y:S01]  /*0080*/  SHF.R.S32.HI R3, RZ, 0x1f, R0 ;  /* 0x0000001fff037819 */ /* 0x000fe20000011400 */
[----:B----4-:R-:W-:-:S03]  /*0090*/  ULEA UR4, UR5, UR4, 0x18 ;  /* 0x0000000405047291 */ /* 0x010fc6000f8ec03f */
[----:B------:R-:W-:Y:S02]  /*00a0*/  LEA.HI R3, R3, R0, RZ, 0x7 ;  /* 0x0000000003037211 */ /* 0x000fe400078f38ff */
[----:B--2---:R-:W-:Y:S01]  /*00b0*/  IABS R8, R5 ;  /* 0x0000000500087213 */ /* 0x004fe20000000000 */
[----:B------:R-:W-:Y:S01]  /*00c0*/  ULDC UR5, c[0x0][0x230] ;  /* 0x00008c0000057ab9 */ /* 0x000fe20000000800 */
[----:B------:R-:W-:Y:S02]  /*00d0*/  SHF.R.S32.HI R3, RZ, 0x7, R3 ;  /* 0x00000007ff037819 */ /* 0x000fe40000011403 */
[----:B---3--:R-:W-:-:S03]  /*00e0*/  LOP3.LUT R12, R106, 0x60, RZ, 0xc0, !PT ;  /* 0x000000606a0c7812 */ /* 0x008fc600078ec0ff */
[----:B------:R-:W-:-:S05]  /*00f0*/  IMAD.SHL.U32 R4, R3, 0x8, RZ ;  /* 0x0000000803047824 */ /* 0x000fca00078e00ff */
[-C--:B------:R-:W-:Y:S02]  /*0100*/  IABS R7, R4.reuse ;  /* 0x0000000400077213 */ /* 0x080fe40000000000 */
[----:B------:R-:W-:Y:S02]  /*0110*/  IABS R10, R4 ;  /* 0x00000004000a7213 */ /* 0x000fe40000000000 */
[----:B------:R-:W1:Y:S08]  /*0120*/  I2F.RP R0, R7 ;  /* 0x0000000700007306 */ /* 0x000e700000209400 */
[----:B-1----:R-:W1:Y:S02]  /*0130*/  MUFU.RCP R0, R0 ;  /* 0x0000000000007308 */ /* 0x002e640000001000 */
[----:B-1----:R-:W-:-:S02]  /*0140*/  VIADD R2, R0, 0xffffffe ;  /* 0x0ffffffe00027836 */ /* 0x002fc40000000000 */
[----:B------:R-:W-:-:S04]  /*0150*/  IMAD.MOV R0, RZ, RZ, -R10 ;  /* 0x000000ffff007224 */ /* 0x000fc800078e0a0a */
[----:B------:R1:W2:Y:S02]  /*0160*/  F2I.FTZ.U32.TRUNC.NTZ R3, R2 ;  /* 0x0000000200037305 */ /* 0x0002a4000021f000 */
[----:B-1----:R-:W-:Y:S02]  /*0170*/  IMAD.MOV.U32 R2, RZ, RZ, RZ ;  /* 0x000000ffff027224 */ /* 0x002fe400078e00ff */
[----:B--2---:R-:W-:-:S04]  /*0180*/  IMAD.MOV R6, RZ, RZ, -R3 ;  /* 0x000000ffff067224 */ /* 0x004fc800078e0a03 */
[----:B------:R-:W-:Y:S02]  /*0190*/  IMAD R9, R6, R7, RZ ;  /* 0x0000000706097224 */ /* 0x000fe400078e02ff */
[----:B------:R-:W-:Y:S02]  /*01a0*/  IMAD.MOV.U32 R6, RZ, RZ, R8 ;  /* 0x000000ffff067224 */ /* 0x000fe400078e0008 */
[----:B------:R-:W-:-:S06]  /*01b0*/  IMAD.HI.U32 R3, R3, R9, R2 ;  /* 0x0000000903037227 */ /* 0x000fcc00078e0002 */
[----:B------:R-:W-:-:S04]  /*01c0*/  IMAD.HI.U32 R3, R3, R6, RZ ;  /* 0x0000000603037227 */ /* 0x000fc800078e00ff */
[----:B------:R-:W-:-:S05]  /*01d0*/  IMAD R0, R3, R0, R6 ;  /* 0x0000000003007224 */ /* 0x000fca00078e0206 */
[----:B------:R-:W-:-:S13]  /*01e0*/  ISETP.GT.U32.AND P1, PT, R7, R0, PT ;  /* 0x000000000700720c */ /* 0x000fda0003f24070 */
[----:B------:R-:W-:Y:S02]  /*01f0*/  @!P1 IMAD.IADD R0, R0, 0x1, -R7 ;  /* 0x0000000100009824 */ /* 0x000fe400078e0a07 */
[----:B------:R-:W-:Y:S01]  /*0200*/  @!P1 VIADD R3, R3, 0x1 ;  /* 0x0000000103039836 */ /* 0x000fe20000000000 */
[----:B------:R-:W-:Y:S02]  /*0210*/  ISETP.NE.AND P1, PT, R4, RZ, PT ;  /* 0x000000ff0400720c */ /* 0x000fe40003f25270 */
[----:B------:R-:W-:Y:S02]  /*0220*/  ISETP.GE.U32.AND P0, PT, R0, R7, PT ;  /* 0x000000070000720c */ /* 0x000fe40003f06070 */
[----:B------:R-:W-:-:S04]  /*0230*/  LOP3.LUT R0, R5, R4, RZ, 0x3c, !PT ;  /* 0x0000000405007212 */ /* 0x000fc800078e3cff */
[----:B------:R-:W-:Y:S01]  /*0240*/  ISETP.GE.AND P2, PT, R0, RZ, PT ;  /* 0x000000ff0000720c */ /* 0x000fe20003f46270 */
[----:B------:R-:W-:-:S06]  /*0250*/  VIADD R0, R30, 0xf ;  /* 0x0000000f1e007836 */ /* 0x000fcc0000000000 */
[----:B------:R-:W-:-:S04]  /*0260*/  @P0 VIADD R3, R3, 0x1 ;  /* 0x0000000103030836 */ /* 0x000fc80000000000 */
[----:B------:R-:W-:Y:S01]  /*0270*/  IMAD.MOV.U32 R2, RZ, RZ, R3 ;  /* 0x000000ffff027224 */ /* 0x000fe200078e0003 */
[----:B------:R-:W-:-:S03]  /*0280*/  SHF.R.S32.HI R3, RZ, 0x1f, R0 ;  /* 0x0000001fff037819 */ /* 0x000fc60000011400 */
[----:B------:R-:W-:Y:S01]  /*0290*/  @!P2 IMAD.MOV R2, RZ, RZ, -R2 ;  /* 0x000000ffff02a224 */ /* 0x000fe200078e0a02 */
[----:B------:R-:W-:Y:S02]  /*02a0*/  @!P1 LOP3.LUT R2, RZ, R4, RZ, 0x33, !PT ;  /* 0x00000004ff029212 */ /* 0x000fe400078e33ff */
[----:B------:R-:W-:-:S03]  /*02b0*/  LEA.HI R3, R3, R0, RZ, 0x4 ;  /* 0x0000000003037211 */ /* 0x000fc600078f20ff */
[----:B------:R-:W-:Y:S02]  /*02c0*/  IMAD.SHL.U32 R6, R2, 0x8, RZ ;  /* 0x0000000802067824 */ /* 0x000fe400078e00ff */
[----:B------:R-:W-:-:S03]  /*02d0*/  IMAD.MOV R2, RZ, RZ, -R2 ;  /* 0x000000ffff027224 */ /* 0x000fc600078e0a02 */
[----:B------:R-:W-:Y:S01]  /*02e0*/  LEA.HI.SX32 R3, R3, -R6, 0x1c ;  /* 0x8000000603037211 */ /* 0x000fe200078fe2ff */
[----:B------:R-:W-:-:S03]  /*02f0*/  IMAD R4, R4, R2, R5 ;  /* 0x0000000204047224 */ /* 0x000fc600078e0205 */
[----:B------:R-:W-:Y:S02]  /*0300*/  VIMNMX R11, R3, 0x8, PT ;  /* 0x00000008030b7848 */ /* 0x000fe40003fe0100 */
[----:B------:R-:W-:Y:S02]  /*0310*/  IABS R9, R4 ;  /* 0x0000000400097213 */ /* 0x000fe40000000000 */
[----:B------:R-:W-:-:S04]  /*0320*/  IABS R7, R11 ;  /* 0x0000000b00077213 */ /* 0x000fc80000000000 */
[----:B------:R-:W1:Y:S08]  /*0330*/  I2F.RP R0, R7 ;  /* 0x0000000700007306 */ /* 0x000e700000209400 */
[----:B-1----:R-:W1:Y:S02]  /*0340*/  MUFU.RCP R0, R0 ;  /* 0x0000000000007308 */ /* 0x002e640000001000 */
[----:B-1----:R-:W-:-:S06]  /*0350*/  VIADD R3, R0, 0xffffffe ;  /* 0x0ffffffe00037836 */ /* 0x002fcc0000000000 */
[----:B------:R-:W1:Y:S02]  /*0360*/  F2I.FTZ.U32.TRUNC.NTZ R3, R3 ;  /* 0x0000000300037305 */ /* 0x000e64000021f000 */
[----:B-1----:R-:W-:-:S04]  /*0370*/  IMAD.MOV R8, RZ, RZ, -R3 ;  /* 0x000000ffff087224 */ /* 0x002fc800078e0a03 */
[----:B------:R-:W-:Y:S01]  /*0380*/  IMAD.MOV.U32 R2, RZ, RZ, R8 ;  /* 0x000000ffff027224 */ /* 0x000fe200078e0008 */
[----:B------:R-:W-:-:S03]  /*0390*/  IABS R8, R11 ;  /* 0x0000000b00087213 */ /* 0x000fc60000000000 */
[----:B------:R-:W-:Y:S02]  /*03a0*/  IMAD R5, R2, R7, RZ ;  /* 0x0000000702057224 */ /* 0x000fe400078e02ff */
[----:B------:R-:W-:Y:S02]  /*03b0*/  IMAD.MOV.U32 R2, RZ, RZ, RZ ;  /* 0x000000ffff027224 */ /* 0x000fe400078e00ff */
[----:B------:R-:W-:Y:S02]  /*03c0*/  IMAD.MOV R0, RZ, RZ, -R8 ;  /* 0x000000ffff007224 */ /* 0x000fe400078e0a08 */
[----:B------:R-:W-:Y:S01]  /*03d0*/  IMAD.HI.U32 R2, R3, R5, R2 ;  /* 0x0000000503027227 */ /* 0x000fe200078e0002 */
[----:B------:R-:W-:-:S05]  /*03e0*/  LOP3.LUT R3, R106, 0xf, RZ, 0xc0, !PT ;  /* 0x0000000f6a037812 */ /* 0x000fca00078ec0ff */
[----:B------:R-:W-:-:S04]  /*03f0*/  IMAD.HI.U32 R2, R2, R9, RZ ;  /* 0x0000000902027227 */ /* 0x000fc800078e00ff */
[----:B------:R-:W-:Y:S02]  /*0400*/  IMAD R0, R2, R0, R9 ;  /* 0x0000000002007224 */ /* 0x000fe400078e0209 */
[----:B------:R-:W1:Y:S03]  /*0410*/  LDC R9, c[0x0][0x230] ;  /* 0x00008c00ff097b82 */ /* 0x000e660000000800 */
[----:B------:R-:W-:-:S13]  /*0420*/  ISETP.GT.U32.AND P1, PT, R7, R0, PT ;  /* 0x000000000700720c */ /* 0x000fda0003f24070 */
[----:B------:R-:W-:Y:S02]  /*0430*/  @!P1 IMAD.IADD R0, R0, 0x1, -R7 ;  /* 0x0000000100009824 */ /* 0x000fe400078e0a07 */
[----:B------:R-:W-:Y:S01]  /*0440*/  @!P1 VIADD R2, R2, 0x1 ;  /* 0x0000000102029836 */ /* 0x000fe20000000000 */
[----:B------:R-:W-:Y:S02]  /*0450*/  ISETP.NE.AND P1, PT, R11, RZ, PT ;  /* 0x000000ff0b00720c */ /* 0x000fe40003f25270 */
[----:B------:R-:W-:Y:S02]  /*0460*/  ISETP.GE.U32.AND P0, PT, R0, R7, PT ;  /* 0x000000070000720c */ /* 0x000fe40003f06070 */
[----:B------:R-:W-:Y:S01]  /*0470*/  LOP3.LUT R0, R4, R11, RZ, 0x3c, !PT ;  /* 0x0000000b04007212 */ /* 0x000fe200078e3cff */
[----:B-1----:R-:W-:-:S03]  /*0480*/  VIADD R9, R9, 0x1f ;  /* 0x0000001f09097836 */ /* 0x002fc60000000000 */
[----:B------:R-:W-:-:S07]  /*0490*/  ISETP.GE.AND P2, PT, R0, RZ, PT ;  /* 0x000000ff0000720c */ /* 0x000fce0003f46270 */
[----:B------:R-:W-:Y:S01]  /*04a0*/  @P0 VIADD R2, R2, 0x1 ;  /* 0x0000000102020836 */ /* 0x000fe20000000000 */
[----:B------:R-:W-:-:S03]  /*04b0*/  ISETP.GT.AND P0, PT, R9, 0x1f, PT ;  /* 0x0000001f0900780c */ /* 0x000fc60003f04270 */
[----:B------:R-:W-:Y:S01]  /*04c0*/  IMAD.MOV.U32 R7, RZ, RZ, R2 ;  /* 0x000000ffff077224 */ /* 0x000fe200078e0002 */
[----:B------:R-:W-:-:S03]  /*04d0*/  SHF.R.U32.HI R2, RZ, 0x4, R106 ;  /* 0x00000004ff027819 */ /* 0x000fc6000001166a */
[----:B------:R-:W-:Y:S01]  /*04e0*/  @!P2 IMAD.MOV R7, RZ, RZ, -R7 ;  /* 0x000000ffff07a224 */ /* 0x000fe200078e0a07 */
[----:B------:R-:W-:Y:S02]  /*04f0*/  @!P1 LOP3.LUT R7, RZ, R11, RZ, 0x33, !PT ;  /* 0x0000000bff079212 */ /* 0x000fe400078e33ff */
[----:B------:R-:W-:-:S03]  /*0500*/  SGXT.U32 R2, R2, 0x3 ;  /* 0x000000030202781a */ /* 0x000fc60000000000 */
[----:B------:R-:W-:Y:S01]  /*0510*/  IMAD.MOV R0, RZ, RZ, -R7 ;  /* 0x000000ffff007224 */ /* 0x000fe200078e0a07 */
[C---:B------:R-:W-:Y:S01]  /*0520*/  LOP3.LUT R5, R2.reuse, 0x10, RZ, 0xfc, !PT ;  /* 0x0000001002057812 */ /* 0x040fe200078efcff */
[----:B------:R-:W-:Y:S02]  /*0530*/  IMAD.SHL.U32 R7, R7, 0x80, RZ ;  /* 0x0000008007077824 */ /* 0x000fe400078e00ff */
[----:B------:R-:W-:Y:S01]  /*0540*/  IMAD R0, R11, R0, R4 ;  /* 0x000000000b007224 */ /* 0x000fe200078e0204 */
[----:B------:R-:W-:-:S03]  /*0550*/  LOP3.LUT R4, R2, 0x8, RZ, 0xfc, !PT ;  /* 0x0000000802047812 */ /* 0x000fc600078efcff */
[----:B------:R-:W-:Y:S01]  /*0560*/  IMAD.IADD R0, R6, 0x1, R0 ;  /* 0x0000000106007824 */ /* 0x000fe200078e0200 */
[----:B------:R-:W-:-:S03]  /*0570*/  LOP3.LUT R6, R2, 0x18, RZ, 0xfc, !PT ;  /* 0x0000001802067812 */ /* 0x000fc600078efcff */
[----:B------:R-:W-:Y:S01]  /*0580*/  IMAD R0, R0, 0x10, R3 ;  /* 0x0000001000007824 */ /* 0x000fe200078e0203 */
[----:B------:R-:W-:Y:S01]  /*0590*/  LOP3.LUT R3, R106, 0x1f, RZ, 0xc0, !PT ;  /* 0x0000001f6a037812 */ /* 0x000fe200078ec0ff */
[----:B0-----:R-:W-:Y:S06]  /*05a0*/  @P0 BRA `(.L_x_0) ;  /* 0x0000000000300947 */ /* 0x001fec0003800000 */
[C---:B------:R-:W-:Y:S01]  /*05b0*/  IMAD.SHL.U32 R13, R106.reuse, 0x20, RZ ;  /* 0x000000206a0d7824 */ /* 0x040fe200078e00ff */
[----:B------:R-:W-:Y:S01]  /*05c0*/  CS2R R48, SRZ ;  /* 0x0000000000307805 */ /* 0x000fe2000001ff00 */
[----:B------:R-:W-:Y:S01]  /*05d0*/  IMAD.SHL.U32 R8, R106, 0x40, RZ ;  /* 0x000000406a087824 */ /* 0x000fe200078e00ff */
[----:B------:R-:W-:Y:S02]  /*05e0*/  CS2R R50, SRZ ;  /* 0x0000000000327805 */ /* 0x000fe4000001ff00 */
[----:B------:R-:W-:Y:S02]  /*05f0*/  CS2R R44, SRZ ;  /* 0x00000000002c7805 */ /* 0x000fe4000001ff00 */
[----:B------:R-:W-:Y:S02]  /*0600*/  CS2R R46, SRZ ;  /* 0x00000000002e7805 */ /* 0x000fe4000001ff00 */
[----:B------:R-:W-:Y:S02]  /*0610*/  CS2R R40, SRZ ;  /* 0x0000000000287805 */ /* 0x000fe4000001ff00 */
[----:B------:R-:W-:-:S02]  /*0620*/  CS2R R42, SRZ ;  /* 0x00000000002a7805 */ /* 0x000fc4000001ff00 */
[----:B------:R-:W-:Y:S02]  /*0630*/  CS2R R52, SRZ ;  /* 0x0000000000347805 */ /* 0x000fe4000001ff00 */
[----:B------:R-:W-:Y:S02]  /*0640*/  CS2R R54, SRZ ;  /* 0x0000000000367805 */ /* 0x000fe4000001ff00 */
[----:B------:R-:W-:Y:S01]  /*0650*/  LOP3.LUT R13, R13, 0x60, RZ, 0xc0, !PT ;  /* 0x000000600d0d7812 */ /* 0x000fe200078ec0ff */
[----:B------:R-:W-:Y:S06]  /*0660*/  BRA `(.L_x_1) ;  /* 0x0000003800587947 */ /* 0x000fec0003800000 */
.L_x_0:
[----:B------:R-:W-:Y:S01]  /*0670*/  IABS R19, R30 ;  /* 0x0000001e00137213 */ /* 0x000fe20000000000 */
[----:B------:R-:W-:Y:S01]  /*0680*/  ULDC UR8, c[0x0][0x240] ;  /* 0x0000900000087ab9 */ /* 0x000fe20000000800 */
[----:B------:R-:W-:Y:S01]  /*0690*/  IABS R11, R31 ;  /* 0x0000001f000b7213 */ /* 0x000fe20000000000 */
[----:B------:R-:W-:Y:S01]  /*06a0*/  ULDC.64 UR12, c[0x0][0x218] ;  /* 0x00008600000c7ab9 */ /* 0x000fe20000000a00 */
[----:B------:R-:W0:Y:S01]  /*06b0*/  I2F.RP R10, R19 ;  /* 0x00000013000a7306 */ /* 0x000e220000209400 */
[----:B------:R-:W-:Y:S01]  /*06c0*/  ISETP.GE.AND P4, PT, R0, RZ, PT ;  /* 0x000000ff0000720c */ /* 0x000fe20003f86270 */
[----:B------:R-:W-:Y:S01]  /*06d0*/  ULDC UR9, c[0x0][0x234] ;  /* 0x00008d0000097ab9 */ /* 0x000fe20000000800 */
[----:B------:R-:W-:-:S05]  /*06e0*/  ULDC.64 UR10, c[0x0][0x210] ;  /* 0x00008400000a7ab9 */ /* 0x000fca0000000a00 */
[----:B------:R-:W1:Y:S08]  /*06f0*/  I2F.RP R8, R11 ;  /* 0x0000000b00087306 */ /* 0x000e700000209400 */
[----:B0-----:R-:W0:Y:S08]  /*0700*/  MUFU.RCP R10, R10 ;  /* 0x0000000a000a7308 */ /* 0x001e300000001000 */
[----:B-1----:R-:W1:Y:S01]  /*0710*/  MUFU.RCP R8, R8 ;  /* 0x0000000800087308 */ /* 0x002e620000001000 */
[----:B0-----:R-:W-:-:S07]  /*0720*/  VIADD R16, R10, 0xffffffe ;  /* 0x0ffffffe0a107836 */ /* 0x001fce0000000000 */
[----:B------:R0:W2:Y:S01]  /*0730*/  F2I.FTZ.U32.TRUNC.NTZ R17, R16 ;  /* 0x0000001000117305 */ /* 0x0000a2000021f000 */
[----:B-1----:R-:W-:-:S07]  /*0740*/  VIADD R14, R8, 0xffffffe ;  /* 0x0ffffffe080e7836 */ /* 0x002fce0000000000 */
[----:B------:R1:W3:Y:S01]  /*0750*/  F2I.FTZ.U32.TRUNC.NTZ R15, R14 ;  /* 0x0000000e000f7305 */ /* 0x0002e2000021f000 */
[----:B0-----:R-:W-:Y:S02]  /*0760*/  IMAD.MOV.U32 R16, RZ, RZ, RZ ;  /* 0x000000ffff107224 */ /* 0x001fe400078e00ff */
[----:B--2---:R-:W-:Y:S02]  /*0770*/  IMAD.MOV R18, RZ, RZ, -R17 ;  /* 0x000000ffff127224 */ /* 0x004fe400078e0a11 */
[----:B-1----:R-:W-:Y:S02]  /*0780*/  IMAD.MOV.U32 R14, RZ, RZ, RZ ;  /* 0x000000ffff0e7224 */ /* 0x002fe400078e00ff */
[----:B------:R-:W-:Y:S01]  /*0790*/  IMAD R13, R18, R19, RZ ;  /* 0x00000013120d7224 */ /* 0x000fe200078e02ff */
[----:B------:R-:W-:-:S03]  /*07a0*/  IABS R18, R0 ;  /* 0x0000000000127213 */ /* 0x000fc60000000000 */
[----:B------:R-:W-:Y:S01]  /*07b0*/  IMAD.HI.U32 R17, R17, R13, R16 ;  /* 0x0000000d11117227 */ /* 0x000fe200078e0010 */
[----:B------:R-:W-:-:S03]  /*07c0*/  LEA.HI R13, R12, R7, RZ, 0x1b ;  /* 0x000000070c0d7211 */ /* 0x000fc600078fd8ff */
[----:B---3--:R-:W-:Y:S01]  /*07d0*/  IMAD.MOV R10, RZ, RZ, -R15 ;  /* 0x000000ffff0a7224 */ /* 0x008fe200078e0a0f */
[----:B------:R-:W-:Y:S01]  /*07e0*/  IABS R64, R13 ;  /* 0x0000000d00407213 */ /* 0x000fe20000000000 */
[----:B------:R-:W-:-:S04]  /*07f0*/  IMAD.HI.U32 R17, R17, R18, RZ ;  /* 0x0000001211117227 */ /* 0x000fc800078e00ff */
[----:B------:R-:W-:Y:S02]  /*0800*/  IMAD.MOV R8, RZ, RZ, -R17 ;  /* 0x000000ffff087224 */ /* 0x000fe400078e0a11 */
[----:B------:R-:W-:Y:S02]  /*0810*/  IMAD R17, R10, R11, RZ ;  /* 0x0000000b0a117224 */ /* 0x000fe400078e02ff */
[----:B------:R-:W-:Y:S02]  /*0820*/  IMAD R18, R19, R8, R18 ;  /* 0x0000000813127224 */ /* 0x000fe400078e0212 */
[----:B------:R-:W-:Y:S02]  /*0830*/  VIADD R21, R13, 0x78 ;  /* 0x000000780d157836 */ /* 0x000fe40000000000 */
[----:B------:R-:W-:Y:S01]  /*0840*/  IMAD.HI.U32 R8, R15, R17, R14 ;  /* 0x000000110f087227 */ /* 0x000fe200078e000e */
[----:B------:R-:W-:Y:S02]  /*0850*/  ISETP.GT.U32.AND P0, PT, R19, R18, PT ;  /* 0x000000121300720c */ /* 0x000fe40003f04070 */
[----:B------:R-:W-:Y:S01]  /*0860*/  IABS R17, R21 ;  /* 0x0000001500117213 */ /* 0x000fe20000000000 */
[----:B------:R-:W-:Y:S01]  /*0870*/  VIADD R20, R13, 0x7c ;  /* 0x0000007c0d147836 */ /* 0x000fe20000000000 */
[----:B------:R-:W-:Y:S01]  /*0880*/  ISETP.GE.AND P1, PT, R21, RZ, PT ;  /* 0x000000ff1500720c */ /* 0x000fe20003f26270 */
[----:B------:R-:W-:-:S02]  /*0890*/  VIADD R23, R13, 0x6c ;  /* 0x0000006c0d177836 */ /* 0x000fc40000000000 */
[----:B------:R-:W-:Y:S01]  /*08a0*/  IMAD.HI.U32 R14, R8, R17, RZ ;  /* 0x00000011080e7227 */ /* 0x000fe200078e00ff */
[----:B------:R-:W-:Y:S02]  /*08b0*/  IABS R16, R20 ;  /* 0x0000001400107213 */ /* 0x000fe40000000000 */
[----:B------:R-:W-:Y:S01]  /*08c0*/  ISETP.GE.AND P6, PT, R20, RZ, PT ;  /* 0x000000ff1400720c */ /* 0x000fe20003fc6270 */
[----:B------:R-:W-:Y:S01]  /*08d0*/  IMAD.MOV R14, RZ, RZ, -R14 ;  /* 0x000000ffff0e7224 */ /* 0x000fe200078e0a0e */
[----:B------:R-:W-:Y:S01]  /*08e0*/  IABS R21, R23 ;  /* 0x0000001700157213 */ /* 0x000fe20000000000 */
[----:B------:R-:W-:-:S04]  /*08f0*/  IMAD.HI.U32 R10, R8, R16, RZ ;  /* 0x00000010080a7227 */ /* 0x000fc800078e00ff */
[----:B------:R-:W-:Y:S02]  /*0900*/  @!P0 IMAD.IADD R18, R18, 0x1, -R19 ;  /* 0x0000000112128824 */ /* 0x000fe400078e0a13 */
[----:B------:R-:W-:Y:S02]  /*0910*/  IMAD R17, R11, R14, R17 ;  /* 0x0000000e0b117224 */ /* 0x000fe400078e0211 */
[----:B------:R-:W-:Y:S01]  /*0920*/  IMAD.MOV R15, RZ, RZ, -R10 ;  /* 0x000000ffff0f7224 */ /* 0x000fe200078e0a0a */
[----:B------:R-:W-:Y:S01]  /*0930*/  ISETP.GT.U32.AND P0, PT, R19, R18, PT ;  /* 0x000000121300720c */ /* 0x000fe20003f04070 */
[----:B------:R-:W-:Y:S01]  /*0940*/  VIADD R10, R13, 0x74 ;  /* 0x000000740d0a7836 */ /* 0x000fe20000000000 */
[C---:B------:R-:W-:Y:S01]  /*0950*/  ISETP.GT.U32.AND P5, PT, R11.reuse, R17, PT ;  /* 0x000000110b00720c */ /* 0x040fe20003fa4070 */
[----:B------:R-:W-:Y:S02]  /*0960*/  IMAD R16, R11, R15, R16 ;  /* 0x0000000f0b107224 */ /* 0x000fe400078e0210 */
[C---:B------:R-:W-:Y:S01]  /*0970*/  VIADD R22, R13.reuse, 0x70 ;  /* 0x000000700d167836 */ /* 0x040fe20000000000 */
[----:B------:R-:W-:Y:S01]  /*0980*/  IABS R15, R10 ;  /* 0x0000000a000f7213 */ /* 0x000fe20000000000 */
[C---:B------:R-:W-:Y:S01]  /*0990*/  VIADD R25, R13.reuse, 0x64 ;  /* 0x000000640d197836 */ /* 0x040fe20000000000 */
[----:B------:R-:W-:Y:S01]  /*09a0*/  ISETP.GE.AND P3, PT, R10, RZ, PT ;  /* 0x000000ff0a00720c */ /* 0x000fe20003f66270 */
[----:B------:R-:W-:Y:S01]  /*09b0*/  VIADD R24, R13, 0x68 ;  /* 0x000000680d187836 */ /* 0x000fe20000000000 */
[----:B------:R-:W-:Y:S01]  /*09c0*/  ISETP.GT.U32.AND P2, PT, R11, R16, PT ;  /* 0x000000100b00720c */ /* 0x000fe20003f44070 */
[----:B------:R-:W-:Y:S01]  /*09d0*/  IMAD.HI.U32 R10, R8, R15, RZ ;  /* 0x0000000f080a7227 */ /* 0x000fe200078e00ff */
[----:B------:R-:W-:-:S03]  /*09e0*/  IABS R14, R22 ;  /* 0x00000016000e7213 */ /* 0x000fc60000000000 */
[----:B------:R-:W-:Y:S01]  /*09f0*/  @!P0 IMAD.IADD R18, R18, 0x1, -R19 ;  /* 0x0000000112128824 */ /* 0x000fe200078e0a13 */
[----:B------:R-:W-:Y:S01]  /*0a00*/  ISETP.NE.AND P0, PT, R30, RZ, PT ;  /* 0x000000ff1e00720c */ /* 0x000fe20003f05270 */
[----:B------:R-:W-:Y:S02]  /*0a10*/  @!P5 IMAD.IADD R17, R17, 0x1, -R11 ;  /* 0x000000011111d824 */ /* 0x000fe400078e0a0b */
[----:B------:R-:W-:Y:S02]  /*0a20*/  IMAD.MOV R20, RZ, RZ, -R10 ;  /* 0x000000ffff147224 */ /* 0x000fe400078e0a0a */
[----:B------:R-:W-:Y:S01]  /*0a30*/  IMAD.MOV.U32 R10, RZ, RZ, R18 ;  /* 0x000000ffff0a7224 */ /* 0x000fe200078e0012 */
[C---:B------:R-:W-:Y:S01]  /*0a40*/  ISETP.GT.U32.AND P5, PT, R11.reuse, R17, PT ;  /* 0x000000110b00720c */ /* 0x040fe20003fa4070 */
[----:B------:R-:W-:Y:S02]  /*0a50*/  IMAD R18, R11, R20, R15 ;  /* 0x000000140b127224 */ /* 0x000fe400078e020f */
[----:B------:R-:W-:-:S04]  /*0a60*/  IMAD.HI.U32 R15, R8, R21, RZ ;  /* 0x00000015080f7227 */ /* 0x000fc800078e00ff */
[----:B------:R-:W-:Y:S02]  /*0a70*/  IMAD.MOV R20, RZ, RZ, -R15 ;  /* 0x000000ffff147224 */ /* 0x000fe400078e0a0f */
[----:B------:R-:W-:Y:S02]  /*0a80*/  @!P2 IMAD.IADD R16, R16, 0x1, -R11 ;  /* 0x000000011010a824 */ /* 0x000fe400078e0a0b */
[----:B------:R-:W-:Y:S02]  /*0a90*/  IMAD.MOV.U32 R19, RZ, RZ, R14 ;  /* 0x000000ffff137224 */ /* 0x000fe400078e000e */
[C---:B------:R-:W-:Y:S01]  /*0aa0*/  IMAD R20, R11.reuse, R20, R21 ;  /* 0x000000140b147224 */ /* 0x040fe200078e0215 */
[----:B------:R-:W-:Y:S01]  /*0ab0*/  ISETP.GT.U32.AND P2, PT, R11, R16, PT ;  /* 0x000000100b00720c */ /* 0x000fe20003f44070 */
[----:B------:R-:W-:Y:S01]  /*0ac0*/  IMAD.HI.U32 R14, R8, R19, RZ ;  /* 0x00000013080e7227 */ /* 0x000fe200078e00ff */
[----:B------:R-:W-:-:S03]  /*0ad0*/  IABS R21, R24 ;  /* 0x0000001800157213 */ /* 0x000fc60000000000 */
[----:B------:R-:W-:Y:S01]  /*0ae0*/  @!P5 IMAD.IADD R17, R17, 0x1, -R11 ;  /* 0x000000011111d824 */ /* 0x000fe200078e0a0b */
[C---:B------:R-:W-:Y:S01]  /*0af0*/  ISETP.GT.U32.AND P5, PT, R11.reuse, R20, PT ;  /* 0x000000140b00720c */ /* 0x040fe20003fa4070 */
[----:B------:R-:W-:Y:S02]  /*0b00*/  IMAD.MOV R14, RZ, RZ, -R14 ;  /* 0x000000ffff0e7224 */ /* 0x000fe400078e0a0e */
[----:B------:R-:W-:Y:S01]  /*0b10*/  @!P4 IMAD.MOV R10, RZ, RZ, -R10 ;  /* 0x000000ffff0ac224 */ /* 0x000fe200078e0a0a */
[----:B------:R-:W-:Y:S01]  /*0b20*/  @!P0 LOP3.LUT R10, RZ, R30, RZ, 0x33, !PT ;  /* 0x0000001eff0a8212 */ /* 0x000fe200078e33ff */
[C---:B------:R-:W-:Y:S01]  /*0b30*/  IMAD R19, R11.reuse, R14, R19 ;  /* 0x0000000e0b137224 */ /* 0x040fe200078e0213 */
[C---:B------:R-:W-:Y:S01]  /*0b40*/  ISETP.GT.U32.AND P0, PT, R11.reuse, R18, PT ;  /* 0x000000120b00720c */ /* 0x040fe20003f04070 */
[----:B------:R-:W-:Y:S01]  /*0b50*/  @!P2 IMAD.IADD R16, R16, 0x1, -R11 ;  /* 0x000000011010a824 */ /* 0x000fe200078e0a0b */
[----:B------:R-:W-:Y:S01]  /*0b60*/  ISETP.GE.AND P4, PT, R22, RZ, PT ;  /* 0x000000ff1600720c */ /* 0x000fe20003f86270 */
[----:B------:R-:W-:Y:S01]  /*0b70*/  IMAD.HI.U32 R14, R8, R21, RZ ;  /* 0x00000015080e7227 */ /* 0x000fe200078e00ff */
[----:B------:R-:W-:-:S02]  /*0b80*/  ISETP.GT.U32.AND P2, PT, R11, R19, PT ;  /* 0x000000130b00720c */ /* 0x000fc40003f44070 */
[----:B------:R-:W-:Y:S01]  /*0b90*/  IABS R22, R25 ;  /* 0x0000001900167213 */ /* 0x000fe20000000000 */
[----:B------:R-:W-:Y:S02]  /*0ba0*/  @!P5 IMAD.IADD R20, R20, 0x1, -R11 ;  /* 0x000000011414d824 */ /* 0x000fe400078e0a0b */
[----:B------:R-:W-:Y:S01]  /*0bb0*/  @!P6 IMAD.MOV R16, RZ, RZ, -R16 ;  /* 0x000000ffff10e224 */ /* 0x000fe200078e0a10 */
[----:B------:R-:W-:Y:S01]  /*0bc0*/  ISETP.GE.AND P6, PT, R23, RZ, PT ;  /* 0x000000ff1700720c */ /* 0x000fe20003fc6270 */
[----:B------:R-:W-:Y:S01]  /*0bd0*/  IMAD.HI.U32 R15, R8, R22, RZ ;  /* 0x00000016080f7227 */ /* 0x000fe200078e00ff */
[----:B------:R-:W-:-:S03]  /*0be0*/  ISETP.GT.U32.AND P5, PT, R11, R20, PT ;  /* 0x000000140b00720c */ /* 0x000fc60003fa4070 */
[----:B------:R-:W-:Y:S02]  /*0bf0*/  IMAD.MOV R15, RZ, RZ, -R15 ;  /* 0x000000ffff0f7224 */ /* 0x000fe400078e0a0f */
[--C-:B------:R-:W-:Y:S02]  /*0c00*/  @!P2 IMAD.IADD R19, R19, 0x1, -R11.reuse ;  /* 0x000000011313a824 */ /* 0x100fe400078e0a0b */
[--C-:B------:R-:W-:Y:S02]  /*0c10*/  @!P0 IMAD.IADD R18, R18, 0x1, -R11.reuse ;  /* 0x0000000112128824 */ /* 0x100fe400078e0a0b */
[C---:B------:R-:W-:Y:S01]  /*0c20*/  IMAD R22, R11.reuse, R15, R22 ;  /* 0x0000000f0b167224 */ /* 0x040fe200078e0216 */
[C---:B------:R-:W-:Y:S01]  /*0c30*/  ISETP.GT.U32.AND P2, PT, R11.reuse, R19, PT ;  /* 0x000000130b00720c */ /* 0x040fe20003f44070 */
[----:B------:R-:W-:Y:S01]  /*0c40*/  IMAD.MOV R14, RZ, RZ, -R14 ;  /* 0x000000ffff0e7224 */ /* 0x000fe200078e0a0e */
[----:B------:R-:W-:Y:S01]  /*0c50*/  ISETP.GT.U32.AND P0, PT, R11, R18, PT ;  /* 0x000000120b00720c */ /* 0x000fe20003f04070 */
[----:B------:R-:W-:-:S02]  /*0c60*/  @!P5 IMAD.IADD R20, R20, 0x1, -R11 ;  /* 0x000000011414d824 */ /* 0x000fc400078e0a0b */
[C---:B------:R-:W-:Y:S02]  /*0c70*/  IMAD R21, R11.reuse, R14, R21 ;  /* 0x0000000e0b157224 */ /* 0x040fe400078e0215 */
[----:B------:R-:W-:Y:S01]  /*0c80*/  @!P6 IMAD.MOV R20, RZ, RZ, -R20 ;  /* 0x000000ffff14e224 */ /* 0x000fe200078e0a14 */
[----:B------:R-:W-:Y:S01]  /*0c90*/  ISETP.GT.U32.AND P6, PT, R11, R22, PT ;  /* 0x000000160b00720c */ /* 0x000fe20003fc4070 */
[C---:B------:R-:W-:Y:S02]  /*0ca0*/  VIADD R14, R13.reuse, 0x60 ;  /* 0x000000600d0e7836 */ /* 0x040fe40000000000 */
[----:B------:R-:W-:Y:S02]  /*0cb0*/  VIADD R15, R13, 0x5c ;  /* 0x0000005c0d0f7836 */ /* 0x000fe40000000000 */
[----:B------:R-:W-:Y:S01]  /*0cc0*/  @!P2 IMAD.IADD R19, R19, 0x1, -R11 ;  /* 0x000000011313a824 */ /* 0x000fe200078e0a0b */
[----:B------:R-:W-:Y:S01]  /*0cd0*/  ISETP.GT.U32.AND P2, PT, R11, R21, PT ;  /* 0x000000150b00720c */ /* 0x000fe20003f44070 */
[----:B------:R-:W-:Y:S01]  /*0ce0*/  @!P1 IMAD.MOV R17, RZ, RZ, -R17 ;  /* 0x000000ffff119224 */ /* 0x000fe200078e0a11 */
[----:B------:R-:W-:Y:S01]  /*0cf0*/  ISETP.GE.AND P1, PT, R24, RZ, PT ;  /* 0x000000ff1800720c */ /* 0x000fe20003f26270 */
[--C-:B------:R-:W-:Y:S01]  /*0d00*/  @!P0 IMAD.IADD R18, R18, 0x1, -R11.reuse ;  /* 0x0000000112128824 */ /* 0x100fe200078e0a0b */
[----:B------:R-:W-:Y:S01]  /*0d10*/  ISETP.GE.AND P0, PT, R25, RZ, PT ;  /* 0x000000ff1900720c */ /* 0x000fe20003f06270 */
[----:B------:R-:W-:Y:S01]  /*0d20*/  VIADD R23, R13, 0x58 ;  /* 0x000000580d177836 */ /* 0x000fe20000000000 */
[----:B------:R-:W-:Y:S01]  /*0d30*/  IABS R24, R14 ;  /* 0x0000000e00187213 */ /* 0x000fe20000000000 */
[----:B------:R-:W-:Y:S01]  /*0d40*/  @!P6 IMAD.IADD R22, R22, 0x1, -R11 ;  /* 0x000000011616e824 */ /* 0x000fe200078e0a0b */
[----:B------:R-:W-:Y:S01]  /*0d50*/  IABS R25, R15 ;  /* 0x0000000f00197213 */ /* 0x000fe20000000000 */
[----:B------:R-:W-:Y:S01]  /*0d60*/  @!P3 IMAD.MOV R18, RZ, RZ, -R18 ;  /* 0x000000ffff12b224 */ /* 0x000fe200078e0a12 */
[----:B------:R-:W-:Y:S01]  /*0d70*/  ISETP.GE.AND P3, PT, R14, RZ, PT ;  /* 0x000000ff0e00720c */ /* 0x000fe20003f66270 */
[----:B------:R-:W-:Y:S01]  /*0d80*/  @!P4 IMAD.MOV R19, RZ, RZ, -R19 ;  /* 0x000000ffff13c224 */ /* 0x000fe200078e0a13 */
[----:B------:R-:W-:Y:S01]  /*0d90*/  ISETP.GE.AND P4, PT, R15, RZ, PT ;  /* 0x000000ff0f00720c */ /* 0x000fe20003f86270 */
[----:B------:R-:W-:Y:S01]  /*0da0*/  IMAD.HI.U32 R14, R8, R24, RZ ;  /* 0x00000018080e7227 */ /* 0x000fe200078e00ff */
[----:B------:R-:W-:-:S02]  /*0db0*/  ISETP.GT.U32.AND P6, PT, R11, R22, PT ;  /* 0x000000160b00720c */ /* 0x000fc40003fc4070 */
[----:B------:R-:W-:Y:S01]  /*0dc0*/  ISETP.GE.AND P5, PT, R23, RZ, PT ;  /* 0x000000ff1700720c */ /* 0x000fe20003fa6270 */
[----:B------:R-:W-:Y:S01]  /*0dd0*/  IMAD.HI.U32 R15, R8, R25, RZ ;  /* 0x00000019080f7227 */ /* 0x000fe200078e00ff */
[----:B------:R-:W-:-:S03]  /*0de0*/  IABS R27, R23 ;  /* 0x00000017001b7213 */ /* 0x000fc60000000000 */
[----:B------:R-:W-:Y:S02]  /*0df0*/  @!P2 IMAD.IADD R21, R21, 0x1, -R11 ;  /* 0x000000011515a824 */ /* 0x000fe400078e0a0b */
[----:B------:R-:W-:Y:S02]  /*0e00*/  VIADD R32, R13, 0x54 ;  /* 0x000000540d207836 */ /* 0x000fe40000000000 */
[----:B------:R-:W-:Y:S01]  /*0e10*/  IMAD.MOV R23, RZ, RZ, -R14 ;  /* 0x000000ffff177224 */ /* 0x000fe200078e0a0e */
[----:B------:R-:W-:Y:S01]  /*0e20*/  ISETP.GT.U32.AND P2, PT, R11, R21, PT ;  /* 0x000000150b00720c */ /* 0x000fe20003f44070 */
[----:B------:R-:W-:Y:S02]  /*0e30*/  VIADD R33, R13, 0x50 ;  /* 0x000000500d217836 */ /* 0x000fe40000000000 */
[----:B------:R-:W-:Y:S01]  /*0e40*/  IMAD.MOV R26, RZ, RZ, -R15 ;  /* 0x000000ffff1a7224 */ /* 0x000fe200078e0a0f */
[----:B------:R-:W-:Y:S01]  /*0e50*/  IABS R15, R32 ;  /* 0x00000020000f7213 */ /* 0x000fe20000000000 */
[C---:B------:R-:W-:Y:S01]  /*0e60*/  IMAD R23, R11.reuse, R23, R24 ;  /* 0x000000170b177224 */ /* 0x040fe200078e0218 */
[----:B------:R-:W-:Y:S01]  /*0e70*/  IABS R28, R33 ;  /* 0x00000021001c7213 */ /* 0x000fe20000000000 */
[----:B------:R-:W-:-:S02]  /*0e80*/  IMAD R24, R11, R26, R25 ;  /* 0x0000001a0b187224 */ /* 0x000fc400078e0219 */
[----:B------:R-:W-:-:S04]  /*0e90*/  IMAD.HI.U32 R14, R8, R27, RZ ;  /* 0x0000001b080e7227 */ /* 0x000fc800078e00ff */
[----:B------:R-:W-:Y:S01]  /*0ea0*/  @!P6 IMAD.IADD R22, R22, 0x1, -R11 ;  /* 0x000000011616e824 */ /* 0x000fe200078e0a0b */
[----:B------:R-:W-:Y:S01]  /*0eb0*/  ISETP.GT.U32.AND P6, PT, R11, R24, PT ;  /* 0x000000180b00720c */ /* 0x000fe20003fc4070 */
[----:B------:R-:W-:Y:S02]  /*0ec0*/  IMAD.MOV.U32 R26, RZ, RZ, R15 ;  /* 0x000000ffff1a7224 */ /* 0x000fe400078e000f */
[----:B------:R-:W-:-:S04]  /*0ed0*/  IMAD.HI.U32 R15, R8, R28, RZ ;  /* 0x0000001c080f7227 */ /* 0x000fc800078e00ff */
[----:B------:R-:W-:Y:S02]  /*0ee0*/  IMAD.MOV R14, RZ, RZ, -R14 ;  /* 0x000000ffff0e7224 */ /* 0x000fe400078e0a0e */
[----:B------:R-:W-:Y:S02]  /*0ef0*/  IMAD.MOV R15, RZ, RZ, -R15 ;  /* 0x000000ffff0f7224 */ /* 0x000fe400078e0a0f */
[----:B------:R-:W-:Y:S01]  /*0f00*/  @!P2 IMAD.IADD R21, R21, 0x1, -R11 ;  /* 0x000000011515a824 */ /* 0x000fe200078e0a0b */
[C---:B------:R-:W-:Y:S01]  /*0f10*/  ISETP.GT.U32.AND P2, PT, R11.reuse, R23, PT ;  /* 0x000000170b00720c */ /* 0x040fe20003f44070 */
[----:B------:R-:W-:Y:S02]  /*0f20*/  IMAD R25, R11, R14, R27 ;  /* 0x0000000e0b197224 */ /* 0x000fe400078e021b */
[----:B------:R-:W-:Y:S02]  /*0f30*/  VIADD R35, R13, 0x4c ;  /* 0x0000004c0d237836 */ /* 0x000fe40000000000 */
[----:B------:R-:W-:-:S03]  /*0f40*/  IMAD.HI.U32 R14, R8, R26, RZ ;  /* 0x0000001a080e7227 */ /* 0x000fc600078e00ff */
[----:B------:R-:W-:Y:S01]  /*0f50*/  IABS R29, R35 ;  /* 0x00000023001d7213 */ /* 0x000fe20000000000 */
[----:B------:R-:W-:Y:S02]  /*0f60*/  VIADD R36, R13, 0x48 ;  /* 0x000000480d247836 */ /* 0x000fe40000000000 */
[C---:B------:R-:W-:Y:S02]  /*0f70*/  IMAD R27, R11.reuse, R15, R28 ;  /* 0x0000000f0b1b7224 */ /* 0x040fe400078e021c */
[----:B------:R-:W-:Y:S01]  /*0f80*/  @!P1 IMAD.MOV R21, RZ, RZ, -R21 ;  /* 0x000000ffff159224 */ /* 0x000fe200078e0a15 */
[C---:B------:R-:W-:Y:S01]  /*0f90*/  ISETP.GT.U32.AND P1, PT, R11.reuse, R25, PT ;  /* 0x000000190b00720c */ /* 0x040fe20003f24070 */
[----:B------:R-:W-:Y:S01]  /*0fa0*/  IMAD.MOV R14, RZ, RZ, -R14 ;  /* 0x000000ffff0e7224 */ /* 0x000fe200078e0a0e */
[----:B------:R-:W-:Y:S01]  /*0fb0*/  IABS R30, R36 ;  /* 0x00000024001e7213 */ /* 0x000fe20000000000 */
[----:B------:R-:W-:Y:S01]  /*0fc0*/  @!P6 IMAD.IADD R24, R24, 0x1, -R11 ;  /* 0x000000011818e824 */ /* 0x000fe200078e0a0b */
[C---:B------:R-:W-:Y:S01]  /*0fd0*/  ISETP.GT.U32.AND P6, PT, R11.reuse, R27, PT ;  /* 0x0000001b0b00720c */ /* 0x040fe20003fc4070 */
[----:B------:R-:W-:-:S02]  /*0fe0*/  IMAD R26, R11, R14, R26 ;  /* 0x0000000e0b1a7224 */ /* 0x000fc400078e021a */
[----:B------:R-:W-:-:S04]  /*0ff0*/  IMAD.HI.U32 R14, R8, R29, RZ ;  /* 0x0000001d080e7227 */ /* 0x000fc800078e00ff */
[----:B------:R-:W-:-:S04]  /*1000*/  IMAD.HI.U32 R15, R8, R30, RZ ;  /* 0x0000001e080f7227 */ /* 0x000fc800078e00ff */
[----:B------:R-:W-:Y:S02]  /*1010*/  @!P2 IMAD.IADD R23, R23, 0x1, -R11 ;  /* 0x000000011717a824 */ /* 0x000fe400078e0a0b */
[----:B------:R-:W-:Y:S02]  /*1020*/  IMAD.MOV R14, RZ, RZ, -R14 ;  /* 0x000000ffff0e7224 */ /* 0x000fe400078e0a0e */
[----:B------:R-:W-:Y:S01]  /*1030*/  IMAD.MOV R15, RZ, RZ, -R15 ;  /* 0x000000ffff0f7224 */ /* 0x000fe200078e0a0f */
[----:B------:R-:W-:Y:S01]  /*1040*/  ISETP.GT.U32.AND P2, PT, R11, R23, PT ;  /* 0x000000170b00720c */ /* 0x000fe20003f44070 */
[----:B------:R-:W-:Y:S02]  /*1050*/  VIADD R37, R13, 0x44 ;  /* 0x000000440d257836 */ /* 0x000fe40000000000 */
[----:B------:R-:W-:Y:S01]  /*1060*/  @!P0 IMAD.MOV R22, RZ, RZ, -R22 ;  /* 0x000000ffff168224 */ /* 0x000fe200078e0a16 */
[----:B------:R-:W-:Y:S01]  /*1070*/  ISETP.GT.U32.AND P0, PT, R11, R26, PT ;  /* 0x0000001a0b00720c */ /* 0x000fe20003f04070 */
[----:B------:R-:W-:Y:S01]  /*1080*/  @!P1 IMAD.IADD R25, R25, 0x1, -R11 ;  /* 0x0000000119199824 */ /* 0x000fe200078e0a0b */
[C---:B------:R-:W-:Y:S01]  /*1090*/  ISETP.GT.U32.AND P1, PT, R11.reuse, R24, PT ;  /* 0x000000180b00720c */ /* 0x040fe20003f24070 */
[----:B------:R-:W-:-:S02]  /*10a0*/  IMAD R28, R11, R14, R29 ;  /* 0x0000000e0b1c7224 */ /* 0x000fc400078e021d */
[----:B------:R-:W-:Y:S01]  /*10b0*/  IMAD R29, R11, R15, R30 ;  /* 0x0000000f0b1d7224 */ /* 0x000fe200078e021e */
[----:B------:R-:W-:Y:S01]  /*10c0*/  IABS R30, R37 ;  /* 0x00000025001e7213 */ /* 0x000fe20000000000 */
[--C-:B------:R-:W-:Y:S02]  /*10d0*/  @!P6 IMAD.IADD R27, R27, 0x1, -R11.reuse ;  /* 0x000000011b1be824 */ /* 0x100fe400078e0a0b */
[----:B------:R-:W-:Y:S01]  /*10e0*/  @!P2 IMAD.IADD R23, R23, 0x1, -R11 ;  /* 0x000000011717a824 */ /* 0x000fe200078e0a0b */
[----:B------:R-:W-:Y:S01]  /*10f0*/  ISETP.GE.AND P2, PT, R32, RZ, PT ;  /* 0x000000ff2000720c */ /* 0x000fe20003f46270 */
[----:B------:R-:W-:Y:S01]  /*1100*/  IMAD.HI.U32 R14, R8, R30, RZ ;  /* 0x0000001e080e7227 */ /* 0x000fe200078e00ff */
[----:B------:R-:W-:-:S03]  /*1110*/  ISETP.GT.U32.AND P6, PT, R11, R27, PT ;  /* 0x0000001b0b00720c */ /* 0x000fc60003fc4070 */
[----:B------:R-:W-:Y:S02]  /*1120*/  IMAD.MOV R14, RZ, RZ, -R14 ;  /* 0x000000ffff0e7224 */ /* 0x000fe400078e0a0e */
[--C-:B------:R-:W-:Y:S01]  /*1130*/  @!P0 IMAD.IADD R26, R26, 0x1, -R11.reuse ;  /* 0x000000011a1a8824 */ /* 0x100fe200078e0a0b */
[C---:B------:R-:W-:Y:S01]  /*1140*/  ISETP.GT.U32.AND P0, PT, R11.reuse, R25, PT ;  /* 0x000000190b00720c */ /* 0x040fe20003f04070 */
[----:B------:R-:W-:Y:S01]  /*1150*/  @!P1 IMAD.IADD R24, R24, 0x1, -R11 ;  /* 0x0000000118189824 */ /* 0x000fe200078e0a0b */
[C---:B------:R-:W-:Y:S01]  /*1160*/  ISETP.GT.U32.AND P1, PT, R11.reuse, R28, PT ;  /* 0x0000001c0b00720c */ /* 0x040fe20003f24070 */
[C---:B------:R-:W-:Y:S02]  /*1170*/  IMAD R14, R11.reuse, R14, R30 ;  /* 0x0000000e0b0e7224 */ /* 0x040fe400078e021e */
[----:B------:R-:W-:Y:S01]  /*1180*/  @!P3 IMAD.MOV R23, RZ, RZ, -R23 ;  /* 0x000000ffff17b224 */ /* 0x000fe200078e0a17 */
[----:B------:R-:W-:Y:S01]  /*1190*/  ISETP.GT.U32.AND P3, PT, R11, R26, PT ;  /* 0x0000001a0b00720c */ /* 0x000fe20003f64070 */
[----:B------:R-:W-:Y:S01]  /*11a0*/  @!P6 IMAD.IADD R27, R27, 0x1, -R11 ;  /* 0x000000011b1be824 */ /* 0x000fe200078e0a0b */
[----:B------:R-:W-:Y:S01]  /*11b0*/  ISETP.GT.U32.AND P6, PT, R11, R14, PT ;  /* 0x0000000e0b00720c */ /* 0x000fe20003fc4070 */
[----:B------:R-:W-:-:S02]  /*11c0*/  VIADD R39, R13, 0x40 ;  /* 0x000000400d277836 */ /* 0x000fc40000000000 */
[----:B------:R-:W-:Y:S02]  /*11d0*/  VIADD R40, R13, 0x3c ;  /* 0x0000003c0d287836 */ /* 0x000fe40000000000 */
[--C-:B------:R-:W-:Y:S01]  /*11e0*/  @!P0 IMAD.IADD R25, R25, 0x1, -R11.reuse ;  /* 0x0000000119198824 */ /* 0x100fe200078e0a0b */
[----:B------:R-:W-:Y:S01]  /*11f0*/  ISETP.GT.U32.AND P0, PT, R11, R29, PT ;  /* 0x0000001d0b00720c */ /* 0x000fe20003f04070 */
[--C-:B------:R-:W-:Y:S01]  /*1200*/  @!P1 IMAD.IADD R28, R28, 0x1, -R11.reuse ;  /* 0x000000011c1c9824 */ /* 0x100fe200078e0a0b */
[----:B------:R-:W-:Y:S01]  /*1210*/  IABS R32, R39 ;  /* 0x0000002700207213 */ /* 0x000fe20000000000 */
[----:B------:R-:W-:Y:S01]  /*1220*/  @!P4 IMAD.MOV R24, RZ, RZ, -R24 ;  /* 0x000000ffff18c224 */ /* 0x000fe200078e0a18 */
[----:B------:R-:W-:Y:S01]  /*1230*/  IABS R34, R40 ;  /* 0x0000002800227213 */ /* 0x000fe20000000000 */
[----:B------:R-:W-:Y:S01]  /*1240*/  @!P3 IMAD.IADD R26, R26, 0x1, -R11 ;  /* 0x000000011a1ab824 */ /* 0x000fe200078e0a0b */
[----:B------:R-:W-:Y:S01]  /*1250*/  ISETP.GE.AND P3, PT, R33, RZ, PT ;  /* 0x000000ff2100720c */ /* 0x000fe20003f66270 */
[----:B------:R-:W-:Y:S01]  /*1260*/  IMAD.HI.U32 R15, R8, R32, RZ ;  /* 0x00000020080f7227 */ /* 0x000fe200078e00ff */
[----:B------:R-:W-:-:S02]  /*1270*/  ISETP.GT.U32.AND P4, PT, R11, R28, PT ;  /* 0x0000001c0b00720c */ /* 0x000fc40003f84070 */
[----:B------:R-:W-:Y:S01]  /*1280*/  ISETP.GE.AND P1, PT, R35, RZ, PT ;  /* 0x000000ff2300720c */ /* 0x000fe20003f26270 */
[----:B------:R-:W-:-:S04]  /*1290*/  IMAD.HI.U32 R30, R8, R34, RZ ;  /* 0x00000022081e7227 */ /* 0x000fc800078e00ff */
[----:B------:R-:W-:Y:S02]  /*12a0*/  @!P6 IMAD.IADD R14, R14, 0x1, -R11 ;  /* 0x000000010e0ee824 */ /* 0x000fe400078e0a0b */
[----:B------:R-:W-:Y:S02]  /*12b0*/  VIADD R35, R13, 0x34 ;  /* 0x000000340d237836 */ /* 0x000fe40000000000 */
[----:B------:R-:W-:Y:S01]  /*12c0*/  IMAD.MOV R15, RZ, RZ, -R15 ;  /* 0x000000ffff0f7224 */ /* 0x000fe200078e0a0f */
[----:B------:R-:W-:Y:S01]  /*12d0*/  ISETP.GT.U32.AND P6, PT, R11, R14, PT ;  /* 0x0000000e0b00720c */ /* 0x000fe20003fc4070 */
[----:B------:R-:W-:Y:S01]  /*12e0*/  IMAD.MOV R30, RZ, RZ, -R30 ;  /* 0x000000ffff1e7224 */ /* 0x000fe200078e0a1e */
[----:B------:R-:W-:Y:S01]  /*12f0*/  IABS R38, R35 ;  /* 0x0000002300267213 */ /* 0x000fe20000000000 */
[----:B------:R-:W-:Y:S02]  /*1300*/  VIADD R33, R13, 0x38 ;  /* 0x000000380d217836 */ /* 0x000fe40000000000 */
[----:B------:R-:W-:Y:S01]  /*1310*/  @!P0 IMAD.IADD R29, R29, 0x1, -R11 ;  /* 0x000000011d1d8824 */ /* 0x000fe200078e0a0b */
[----:B------:R-:W-:Y:S01]  /*1320*/  ISETP.GE.AND P0, PT, R36, RZ, PT ;  /* 0x000000ff2400720c */ /* 0x000fe20003f06270 */
[C---:B------:R-:W-:Y:S01]  /*1330*/  IMAD R32, R11.reuse, R15, R32 ;  /* 0x0000000f0b207224 */ /* 0x040fe200078e0220 */
[----:B------:R-:W-:Y:S01]  /*1340*/  IABS R36, R33 ;  /* 0x0000002100247213 */ /* 0x000fe20000000000 */
[----:B------:R-:W-:-:S02]  /*1350*/  IMAD R34, R11, R30, R34 ;  /* 0x0000001e0b227224 */ /* 0x000fc400078e0222 */
[----:B------:R-:W-:Y:S01]  /*1360*/  @!P2 IMAD.MOV R26, RZ, RZ, -R26 ;  /* 0x000000ffff1aa224 */ /* 0x000fe200078e0a1a */
[----:B------:R-:W-:Y:S01]  /*1370*/  ISETP.GT.U32.AND P2, PT, R11, R32, PT ;  /* 0x000000200b00720c */ /* 0x000fe20003f44070 */
[----:B------:R-:W-:Y:S01]  /*1380*/  @!P3 IMAD.MOV R27, RZ, RZ, -R27 ;  /* 0x000000ffff1bb224 */ /* 0x000fe200078e0a1b */
[----:B------:R-:W-:Y:S01]  /*1390*/  ISETP.GE.AND P3, PT, R37, RZ, PT ;  /* 0x000000ff2500720c */ /* 0x000fe20003f66270 */
[----:B------:R-:W-:Y:S01]  /*13a0*/  @!P4 IMAD.IADD R28, R28, 0x1, -R11 ;  /* 0x000000011c1cc824 */ /* 0x000fe200078e0a0b */
[----:B------:R-:W-:Y:S01]  /*13b0*/  ISETP.GT.U32.AND P4, PT, R11, R34, PT ;  /* 0x000000220b00720c */ /* 0x000fe20003f84070 */
[----:B------:R-:W-:-:S04]  /*13c0*/  IMAD.HI.U32 R30, R8, R38, RZ ;  /* 0x00000026081e7227 */ /* 0x000fc800078e00ff */
[----:B------:R-:W-:-:S04]  /*13d0*/  IMAD.HI.U32 R15, R8, R36, RZ ;  /* 0x00000024080f7227 */ /* 0x000fc800078e00ff */
[----:B------:R-:W-:Y:S02]  /*13e0*/  IMAD.MOV R30, RZ, RZ, -R30 ;  /* 0x000000ffff1e7224 */ /* 0x000fe400078e0a1e */
[----:B------:R-:W-:Y:S01]  /*13f0*/  @!P6 IMAD.IADD R14, R14, 0x1, -R11 ;  /* 0x000000010e0ee824 */ /* 0x000fe200078e0a0b */
[----:B------:R-:W-:Y:S01]  /*1400*/  ISETP.GE.AND P6, PT, R40, RZ, PT ;  /* 0x000000ff2800720c */ /* 0x000fe20003fc6270 */
[----:B------:R-:W-:Y:S02]  /*1410*/  IMAD.MOV R15, RZ, RZ, -R15 ;  /* 0x000000ffff0f7224 */ /* 0x000fe400078e0a0f */
[----:B------:R-:W-:Y:S01]  /*1420*/  @!P5 IMAD.MOV R25, RZ, RZ, -R25 ;  /* 0x000000ffff19d224 */ /* 0x000fe200078e0a19 */
[C---:B------:R-:W-:Y:S01]  /*1430*/  ISETP.GT.U32.AND P5, PT, R11.reuse, R29, PT ;  /* 0x0000001d0b00720c */ /* 0x040fe20003fa4070 */
[C---:B------:R-:W-:Y:S02]  /*1440*/  IMAD R38, R11.reuse, R30, R38 ;  /* 0x0000001e0b267224 */ /* 0x040fe400078e0226 */
[----:B------:R-:W-:-:S02]  /*1450*/  IMAD R36, R11, R15, R36 ;  /* 0x0000000f0b247224 */ /* 0x000fc400078e0224 */
[----:B------:R-:W-:Y:S02]  /*1460*/  IMAD.MOV.U32 R30, RZ, RZ, R14 ;  /* 0x000000ffff1e7224 */ /* 0x000fe400078e000e */
[--C-:B------:R-:W-:Y:S01]  /*1470*/  @!P2 IMAD.IADD R32, R32, 0x1, -R11.reuse ;  /* 0x000000012020a824 */ /* 0x100fe200078e0a0b */
[----:B------:R-:W-:Y:S01]  /*1480*/  ISETP.GE.AND P2, PT, R33, RZ, PT ;  /* 0x000000ff2100720c */ /* 0x000fe20003f46270 */
[--C-:B------:R-:W-:Y:S02]  /*1490*/  @!P4 IMAD.IADD R34, R34, 0x1, -R11.reuse ;  /* 0x000000012222c824 */ /* 0x100fe400078e0a0b */
[----:B------:R-:W-:Y:S01]  /*14a0*/  @!P3 IMAD.MOV R30, RZ, RZ, -R30 ;  /* 0x000000ffff1eb224 */ /* 0x000fe200078e0a1e */
[C---:B------:R-:W-:Y:S01]  /*14b0*/  ISETP.GT.U32.AND P3, PT, R11.reuse, R36, PT ;  /* 0x000000240b00720c */ /* 0x040fe20003f64070 */
[----:B------:R-:W-:Y:S01]  /*14c0*/  @!P1 IMAD.MOV R28, RZ, RZ, -R28 ;  /* 0x000000ffff1c9224 */ /* 0x000fe200078e0a1c */
[----:B------:R-:W-:Y:S01]  /*14d0*/  ISETP.GT.U32.AND P1, PT, R11, R32, PT ;  /* 0x000000200b00720c */ /* 0x000fe20003f24070 */
[----:B------:R-:W-:Y:S01]  /*14e0*/  @!P5 IMAD.IADD R29, R29, 0x1, -R11 ;  /* 0x000000011d1dd824 */ /* 0x000fe200078e0a0b */
[----:B------:R-:W-:Y:S01]  /*14f0*/  ISETP.GT.U32.AND P4, PT, R11, R34, PT ;  /* 0x000000220b00720c */ /* 0x000fe20003f84070 */
[----:B------:R-:W-:Y:S01]  /*1500*/  VIADD R15, R13, 0x30 ;  /* 0x000000300d0f7836 */ /* 0x000fe20000000000 */
[----:B------:R-:W-:Y:S01]  /*1510*/  ISETP.GE.AND P5, PT, R39, RZ, PT ;  /* 0x000000ff2700720c */ /* 0x000fe20003fa6270 */
[----:B------:R-:W-:Y:S01]  /*1520*/  @!P0 IMAD.MOV R29, RZ, RZ, -R29 ;  /* 0x000000ffff1d8224 */ /* 0x000fe200078e0a1d */
[----:B------:R-:W-:Y:S01]  /*1530*/  ISETP.GE.AND P0, PT, R35, RZ, PT ;  /* 0x000000ff2300720c */ /* 0x000fe20003f06270 */
[C---:B------:R-:W-:Y:S01]  /*1540*/  VIADD R14, R13.reuse, 0x2c ;  /* 0x0000002c0d0e7836 */ /* 0x040fe20000000000 */
[----:B------:R-:W-:Y:S01]  /*1550*/  IABS R35, R15 ;  /* 0x0000000f00237213 */ /* 0x000fe20000000000 */
[----:B------:R-:W-:-:S02]  /*1560*/  VIADD R37, R13, 0x28 ;  /* 0x000000280d257836 */ /* 0x000fc40000000000 */
[--C-:B------:R-:W-:Y:S01]  /*1570*/  @!P3 IMAD.IADD R36, R36, 0x1, -R11.reuse ;  /* 0x000000012424b824 */ /* 0x100fe200078e0a0b */
[----:B------:R-:W-:Y:S01]  /*1580*/  IABS R42, R14 ;  /* 0x0000000e002a7213 */ /* 0x000fe20000000000 */
[--C-:B------:R-:W-:Y:S01]  /*1590*/  @!P1 IMAD.IADD R32, R32, 0x1, -R11.reuse ;  /* 0x0000000120209824 */ /* 0x100fe200078e0a0b */
[----:B------:R-:W-:Y:S01]  /*15a0*/  ISETP.GE.AND P1, PT, R15, RZ, PT ;  /* 0x000000ff0f00720c */ /* 0x000fe20003f26270 */
[----:B------:R-:W-:Y:S01]  /*15b0*/  @!P4 IMAD.IADD R34, R34, 0x1, -R11 ;  /* 0x000000012222c824 */ /* 0x000fe200078e0a0b */
[----:B------:R-:W-:Y:S01]  /*15c0*/  ISETP.GE.AND P4, PT, R14, RZ, PT ;  /* 0x000000ff0e00720c */ /* 0x000fe20003f86270 */
[----:B------:R-:W-:Y:S01]  /*15d0*/  IMAD.HI.U32 R14, R8, R35, RZ ;  /* 0x00000023080e7227 */ /* 0x000fe200078e00ff */
[C---:B------:R-:W-:Y:S02]  /*15e0*/  ISETP.GT.U32.AND P3, PT, R11.reuse, R36, PT ;  /* 0x000000240b00720c */ /* 0x040fe40003f64070 */
[----:B------:R-:W-:Y:S01]  /*15f0*/  IABS R44, R37 ;  /* 0x00000025002c7213 */ /* 0x000fe20000000000 */
[----:B------:R-:W-:Y:S01]  /*1600*/  @!P5 IMAD.MOV R32, RZ, RZ, -R32 ;  /* 0x000000ffff20d224 */ /* 0x000fe200078e0a20 */
[----:B------:R-:W-:Y:S01]  /*1610*/  ISETP.GT.U32.AND P5, PT, R11, R38, PT ;  /* 0x000000260b00720c */ /* 0x000fe20003fa4070 */
[----:B------:R-:W-:-:S02]  /*1620*/  IMAD.MOV R14, RZ, RZ, -R14 ;  /* 0x000000ffff0e7224 */ /* 0x000fc400078e0a0e */
[----:B------:R-:W-:-:S04]  /*1630*/  IMAD.HI.U32 R15, R8, R42, RZ ;  /* 0x0000002a080f7227 */ /* 0x000fc800078e00ff */
[----:B------:R-:W-:Y:S02]  /*1640*/  IMAD R14, R11, R14, R35 ;  /* 0x0000000e0b0e7224 */ /* 0x000fe400078e0223 */
[--C-:B------:R-:W-:Y:S02]  /*1650*/  @!P3 IMAD.IADD R36, R36, 0x1, -R11.reuse ;  /* 0x000000012424b824 */ /* 0x100fe400078e0a0b */
[----:B------:R-:W-:Y:S01]  /*1660*/  VIADD R39, R13, 0x24 ;  /* 0x000000240d277836 */ /* 0x000fe20000000000 */
[C---:B------:R-:W-:Y:S01]  /*1670*/  ISETP.GT.U32.AND P3, PT, R11.reuse, R14, PT ;  /* 0x0000000e0b00720c */ /* 0x040fe20003f64070 */
[----:B------:R-:W-:Y:S02]  /*1680*/  @!P5 IMAD.IADD R38, R38, 0x1, -R11 ;  /* 0x000000012626d824 */ /* 0x000fe400078e0a0b */
[----:B------:R-:W-:Y:S01]  /*1690*/  IMAD.MOV R15, RZ, RZ, -R15 ;  /* 0x000000ffff0f7224 */ /* 0x000fe200078e0a0f */
[----:B------:R-:W-:Y:S01]  /*16a0*/  IABS R46, R39 ;  /* 0x00000027002e7213 */ /* 0x000fe20000000000 */
[----:B------:R-:W-:Y:S01]  /*16b0*/  IMAD.HI.U32 R33, R8, R44, RZ ;  /* 0x0000002c08217227 */ /* 0x000fe200078e00ff */
[----:B------:R-:W-:-:S03]  /*16c0*/  ISETP.GT.U32.AND P5, PT, R11, R38, PT ;  /* 0x000000260b00720c */ /* 0x000fc60003fa4070 */
[----:B------:R-:W-:Y:S02]  /*16d0*/  IMAD R42, R11, R15, R42 ;  /* 0x0000000f0b2a7224 */ /* 0x000fe400078e022a */
[----:B------:R-:W-:-:S04]  /*16e0*/  IMAD.HI.U32 R15, R8, R46, RZ ;  /* 0x0000002e080f7227 */ /* 0x000fc800078e00ff */
[----:B------:R-:W-:Y:S02]  /*16f0*/  @!P3 IMAD.IADD R14, R14, 0x1, -R11 ;  /* 0x000000010e0eb824 */ /* 0x000fe400078e0a0b */
[----:B------:R-:W-:Y:S02]  /*1700*/  IMAD.MOV R33, RZ, RZ, -R33 ;  /* 0x000000ffff217224 */ /* 0x000fe400078e0a21 */
[----:B------:R-:W-:Y:S01]  /*1710*/  @!P5 IMAD.IADD R38, R38, 0x1, -R11 ;  /* 0x000000012626d824 */ /* 0x000fe200078e0a0b */
[----:B------:R-:W-:Y:S01]  /*1720*/  ISETP.GT.U32.AND P3, PT, R11, R14, PT ;  /* 0x0000000e0b00720c */ /* 0x000fe20003f64070 */
[----:B------:R-:W-:Y:S01]  /*1730*/  VIADD R35, R13, 0x20 ;  /* 0x000000200d237836 */ /* 0x000fe20000000000 */
[----:B------:R-:W-:Y:S01]  /*1740*/  ISETP.GT.U32.AND P5, PT, R11, R42, PT ;  /* 0x0000002a0b00720c */ /* 0x000fe20003fa4070 */
[----:B------:R-:W-:Y:S01]  /*1750*/  @!P6 IMAD.MOV R34, RZ, RZ, -R34 ;  /* 0x000000ffff22e224 */ /* 0x000fe200078e0a22 */
[----:B------:R-:W-:Y:S01]  /*1760*/  ISETP.GE.AND P6, PT, R37, RZ, PT ;  /* 0x000000ff2500720c */ /* 0x000fe20003fc6270 */
[----:B------:R-:W-:Y:S01]  /*1770*/  VIADD R37, R13, 0x1c ;  /* 0x0000001c0d257836 */ /* 0x000fe20000000000 */
[----:B------:R-:W-:Y:S01]  /*1780*/  IABS R48, R35 ;  /* 0x0000002300307213 */ /* 0x000fe20000000000 */
[----:B------:R-:W-:-:S02]  /*1790*/  IMAD.MOV R15, RZ, RZ, -R15 ;  /* 0x000000ffff0f7224 */ /* 0x000fc400078e0a0f */
[C---:B------:R-:W-:Y:S01]  /*17a0*/  IMAD R44, R11.reuse, R33, R44 ;  /* 0x000000210b2c7224 */ /* 0x040fe200078e022c */
[----:B------:R-:W-:Y:S01]  /*17b0*/  IABS R50, R37 ;  /* 0x0000002500327213 */ /* 0x000fe20000000000 */
[C---:B------:R-:W-:Y:S02]  /*17c0*/  IMAD R46, R11.reuse, R15, R46 ;  /* 0x0000000f0b2e7224 */ /* 0x040fe400078e022e */
[----:B------:R-:W-:Y:S01]  /*17d0*/  @!P3 IMAD.IADD R14, R14, 0x1, -R11 ;  /* 0x000000010e0eb824 */ /* 0x000fe200078e0a0b */
[----:B------:R-:W-:Y:S01]  /*17e0*/  ISETP.GT.U32.AND P3, PT, R11, R44, PT ;  /* 0x0000002c0b00720c */ /* 0x000fe20003f64070 */
[----:B------:R-:W-:-:S04]  /*17f0*/  IMAD.HI.U32 R15, R8, R48, RZ ;  /* 0x00000030080f7227 */ /* 0x000fc800078e00ff */
[----:B------:R-:W-:Y:S01]  /*1800*/  @!P5 IMAD.IADD R42, R42, 0x1, -R11 ;  /* 0x000000012a2ad824 */ /* 0x000fe200078e0a0b */
[----:B------:R-:W-:Y:S01]  /*1810*/  ISETP.GT.U32.AND P5, PT, R11, R46, PT ;  /* 0x0000002e0b00720c */ /* 0x000fe20003fa4070 */
[----:B------:R-:W-:-:S04]  /*1820*/  IMAD.HI.U32 R33, R8, R50, RZ ;  /* 0x0000003208217227 */ /* 0x000fc800078e00ff */
[----:B------:R-:W-:Y:S02]  /*1830*/  IMAD.MOV R15, RZ, RZ, -R15 ;  /* 0x000000ffff0f7224 */ /* 0x000fe400078e0a0f */
[----:B------:R-:W-:Y:S02]  /*1840*/  VIADD R41, R13, 0x18 ;  /* 0x000000180d297836 */ /* 0x000fe40000000000 */
[----:B------:R-:W-:Y:S02]  /*1850*/  IMAD.MOV R33, RZ, RZ, -R33 ;  /* 0x000000ffff217224 */ /* 0x000fe400078e0a21 */
[----:B------:R-:W-:Y:S01]  /*1860*/  IMAD R48, R11, R15, R48 ;  /* 0x0000000f0b307224 */ /* 0x000fe200078e0230 */
[----:B------:R-:W-:Y:S01]  /*1870*/  IABS R52, R41 ;  /* 0x0000002900347213 */ /* 0x000fe20000000000 */
[----:B------:R-:W-:Y:S02]  /*1880*/  VIADD R43, R13, 0x14 ;  /* 0x000000140d2b7836 */ /* 0x000fe40000000000 */
[----:B------:R-:W-:-:S02]  /*1890*/  IMAD R50, R11, R33, R50 ;  /* 0x000000210b327224 */ /* 0x000fc400078e0232 */
[--C-:B------:R-:W-:Y:S01]  /*18a0*/  @!P3 IMAD.IADD R44, R44, 0x1, -R11.reuse ;  /* 0x000000012c2cb824 */ /* 0x100fe200078e0a0b */
[----:B------:R-:W-:Y:S01]  /*18b0*/  ISETP.GT.U32.AND P3, PT, R11, R48, PT ;  /* 0x000000300b00720c */ /* 0x000fe20003f64070 */
[----:B------:R-:W-:Y:S01]  /*18c0*/  @!P5 IMAD.IADD R46, R46, 0x1, -R11 ;  /* 0x000000012e2ed824 */ /* 0x000fe200078e0a0b */
[----:B------:R-:W-:Y:S01]  /*18d0*/  IABS R54, R43 ;  /* 0x0000002b00367213 */ /* 0x000fe20000000000 */
[----:B------:R-:W-:Y:S01]  /*18e0*/  VIADD R45, R13, 0x10 ;  /* 0x000000100d2d7836 */ /* 0x000fe20000000000 */
[----:B------:R-:W-:Y:S01]  /*18f0*/  ISETP.GT.U32.AND P5, PT, R11, R50, PT ;  /* 0x000000320b00720c */ /* 0x000fe20003fa4070 */
[----:B------:R-:W-:-:S03]  /*1900*/  IMAD.HI.U32 R15, R8, R52, RZ ;  /* 0x00000034080f7227 */ /* 0x000fc600078e00ff */
[----:B------:R-:W-:Y:S01]  /*1910*/  IABS R56, R45 ;  /* 0x0000002d00387213 */ /* 0x000fe20000000000 */
[----:B------:R-:W-:Y:S01]  /*1920*/  @!P2 IMAD.MOV R36, RZ, RZ, -R36 ;  /* 0x000000ffff24a224 */ /* 0x000fe200078e0a24 */
[----:B------:R-:W-:Y:S01]  /*1930*/  ISETP.GT.U32.AND P2, PT, R11, R42, PT ;  /* 0x0000002a0b00720c */ /* 0x000fe20003f44070 */
[----:B------:R-:W-:Y:S02]  /*1940*/  IMAD.MOV R33, RZ, RZ, -R15 ;  /* 0x000000ffff217224 */ /* 0x000fe400078e0a0f */
[----:B------:R-:W-:Y:S02]  /*1950*/  VIADD R47, R13, 0xc ;  /* 0x0000000c0d2f7836 */ /* 0x000fe40000000000 */
[----:B------:R-:W-:-:S03]  /*1960*/  IMAD.HI.U32 R15, R8, R54, RZ ;  /* 0x00000036080f7227 */ /* 0x000fc600078e00ff */
[----:B------:R-:W-:Y:S01]  /*1970*/  IABS R58, R47 ;  /* 0x0000002f003a7213 */ /* 0x000fe20000000000 */
[C---:B------:R-:W-:Y:S02]  /*1980*/  IMAD R52, R11.reuse, R33, R52 ;  /* 0x000000210b347224 */ /* 0x040fe400078e0234 */
[----:B------:R-:W-:Y:S02]  /*1990*/  IMAD.MOV R33, RZ, RZ, -R15 ;  /* 0x000000ffff217224 */ /* 0x000fe400078e0a0f */
[----:B------:R-:W-:Y:S01]  /*19a0*/  @!P3 IMAD.IADD R48, R48, 0x1, -R11 ;  /* 0x000000013030b824 */ /* 0x000fe200078e0a0b */
[----:B------:R-:W-:Y:S01]  /*19b0*/  ISETP.GT.U32.AND P3, PT, R11, R44, PT ;  /* 0x0000002c0b00720c */ /* 0x000fe20003f64070 */
[----:B------:R-:W-:-:S04]  /*19c0*/  IMAD.HI.U32 R15, R8, R56, RZ ;  /* 0x00000038080f7227 */ /* 0x000fc800078e00ff */
[C---:B------:R-:W-:Y:S02]  /*19d0*/  IMAD R54, R11.reuse, R33, R54 ;  /* 0x000000210b367224 */ /* 0x040fe400078e0236 */
[----:B------:R-:W-:Y:S01]  /*19e0*/  @!P5 IMAD.IADD R50, R50, 0x1, -R11 ;  /* 0x000000013232d824 */ /* 0x000fe200078e0a0b */
[----:B------:R-:W-:Y:S01]  /*19f0*/  ISETP.GT.U32.AND P5, PT, R11, R48, PT ;  /* 0x000000300b00720c */ /* 0x000fe20003fa4070 */
[----:B------:R-:W-:Y:S02]  /*1a00*/  IMAD.MOV R33, RZ, RZ, -R15 ;  /* 0x000000ffff217224 */ /* 0x000fe400078e0a0f */
[----:B------:R-:W-:-:S04]  /*1a10*/  IMAD.HI.U32 R15, R8, R58, RZ ;  /* 0x0000003a080f7227 */ /* 0x000fc800078e00ff */
[----:B------:R-:W-:Y:S01]  /*1a20*/  @!P2 IMAD.IADD R42, R42, 0x1, -R11 ;  /* 0x000000012a2aa824 */ /* 0x000fe200078e0a0b */
[C---:B------:R-:W-:Y:S01]  /*1a30*/  ISETP.GT.U32.AND P2, PT, R11.reuse, R52, PT ;  /* 0x000000340b00720c */ /* 0x040fe20003f44070 */
[----:B------:R-:W-:Y:S02]  /*1a40*/  IMAD R56, R11, R33, R56 ;  /* 0x000000210b387224 */ /* 0x000fe400078e0238 */
[----:B------:R-:W-:-:S04]  /*1a50*/  IMAD.HI.U32 R33, R8, R64, RZ ;  /* 0x0000004008217227 */ /* 0x000fc800078e00ff */
[----:B------:R-:W-:Y:S02]  /*1a60*/  IMAD.MOV R15, RZ, RZ, -R15 ;  /* 0x000000ffff0f7224 */ /* 0x000fe400078e0a0f */
[----:B------:R-:W-:Y:S01]  /*1a70*/  @!P0 IMAD.MOV R38, RZ, RZ, -R38 ;  /* 0x000000ffff268224 */ /* 0x000fe200078e0a26 */
[C---:B------:R-:W-:Y:S01]  /*1a80*/  ISETP.GT.U32.AND P0, PT, R11.reuse, R46, PT ;  /* 0x0000002e0b00720c */ /* 0x040fe20003f04070 */
[----:B------:R-:W-:Y:S01]  /*1a90*/  IMAD.MOV.U32 R40, RZ, RZ, R14 ;  /* 0x000000ffff287224 */ /* 0x000fe200078e000e */
[----:B------:R-:W-:Y:S01]  /*1aa0*/  SHF.R.S32.HI R14, RZ, 0x1f, R9 ;  /* 0x0000001fff0e7819 */ /* 0x000fe20000011409 */
[C---:B------:R-:W-:Y:S02]  /*1ab0*/  IMAD R58, R11.reuse, R15, R58 ;  /* 0x0000000f0b3a7224 */ /* 0x040fe400078e023a */
[----:B------:R-:W-:Y:S01]  /*1ac0*/  IMAD.MOV R33, RZ, RZ, -R33 ;  /* 0x000000ffff217224 */ /* 0x000fe200078e0a21 */
[----:B------:R-:W-:Y:S01]  /*1ad0*/  LEA.HI R9, R14, R9, RZ, 0x5 ;  /* 0x000000090e097211 */ /* 0x000fe200078f28ff */
[--C-:B------:R-:W-:Y:S01]  /*1ae0*/  @!P3 IMAD.IADD R44, R44, 0x1, -R11.reuse ;  /* 0x000000012c2cb824 */ /* 0x100fe200078e0a0b */
[C---:B------:R-:W-:Y:S01]  /*1af0*/  ISETP.GT.U32.AND P3, PT, R11.reuse, R54, PT ;  /* 0x000000360b00720c */ /* 0x040fe20003f64070 */
[----:B------:R-:W-:Y:S01]  /*1b00*/  @!P1 IMAD.MOV R40, RZ, RZ, -R40 ;  /* 0x000000ffff289224 */ /* 0x000fe200078e0a28 */
[C---:B------:R-:W-:Y:S01]  /*1b10*/  ISETP.GT.U32.AND P1, PT, R11.reuse, R50, PT ;  /* 0x000000320b00720c */ /* 0x040fe20003f24070 */
[C---:B------:R-:W-:Y:S01]  /*1b20*/  IMAD R64, R11.reuse, R33, R64 ;  /* 0x000000210b407224 */ /* 0x040fe200078e0240 */
[----:B------:R-:W-:Y:S01]  /*1b30*/  SHF.R.S32.HI R14, RZ, 0x2, R106 ;  /* 0x00000002ff0e7819 */ /* 0x000fe2000001146a */
[--C-:B------:R-:W-:Y:S01]  /*1b40*/  @!P5 IMAD.IADD R48, R48, 0x1, -R11.reuse ;  /* 0x000000013030d824 */ /* 0x100fe200078e0a0b */
[C---:B------:R-:W-:Y:S01]  /*1b50*/  ISETP.GT.U32.AND P5, PT, R11.reuse, R58, PT ;  /* 0x0000003a0b00720c */ /* 0x040fe20003fa4070 */
[--C-:B------:R-:W-:Y:S01]  /*1b60*/  @!P2 IMAD.IADD R52, R52, 0x1, -R11.reuse ;  /* 0x000000013434a824 */ /* 0x100fe200078e0a0b */
[----:B------:R-:W-:Y:S01]  /*1b70*/  ISETP.GT.U32.AND P2, PT, R11, R64, PT ;  /* 0x000000400b00720c */ /* 0x000fe20003f44070 */
[----:B------:R-:W-:Y:S01]  /*1b80*/  VIADD R49, R13, 0x8 ;  /* 0x000000080d317836 */ /* 0x000fe20000000000 */
[----:B------:R-:W-:Y:S01]  /*1b90*/  SGXT R14, R14, 0x1 ;  /* 0x000000010e0e781a */ /* 0x000fe20000000200 */
[--C-:B------:R-:W-:Y:S01]  /*1ba0*/  @!P0 IMAD.IADD R46, R46, 0x1, -R11.reuse ;  /* 0x000000012e2e8824 */ /* 0x100fe200078e0a0b */
[----:B------:R-:W-:Y:S01]  /*1bb0*/  ISETP.GT.U32.AND P0, PT, R11, R56, PT ;  /* 0x000000380b00720c */ /* 0x000fe20003f04070 */
[--C-:B------:R-:W-:Y:S01]  /*1bc0*/  @!P3 IMAD.IADD R54, R54, 0x1, -R11.reuse ;  /* 0x000000013636b824 */ /* 0x100fe200078e0a0b */
[----:B------:R-:W-:Y:S01]  /*1bd0*/  IABS R60, R49 ;  /* 0x00000031003c7213 */ /* 0x000fe20000000000 */
[--C-:B------:R-:W-:Y:S01]  /*1be0*/  @!P1 IMAD.IADD R50, R50, 0x1, -R11.reuse ;  /* 0x0000000132329824 */ /* 0x100fe200078e0a0b */
[----:B------:R-:W-:Y:S01]  /*1bf0*/  ISETP.GE.AND P3, PT, R39, RZ, PT ;  /* 0x000000ff2700720c */ /* 0x000fe20003f66270 */
[C---:B------:R-:W-:Y:S01]  /*1c00*/  VIADD R15, R13.reuse, 0x4 ;  /* 0x000000040d0f7836 */ /* 0x040fe20000000000 */
[----:B------:R-:W-:Y:S01]  /*1c10*/  ISETP.GE.AND P1, PT, R13, RZ, PT ;  /* 0x000000ff0d00720c */ /* 0x000fe20003f26270 */
[----:B------:R-:W-:Y:S01]  /*1c20*/  @!P5 IMAD.IADD R58, R58, 0x1, -R11 ;  /* 0x000000013a3ad824 */ /* 0x000fe200078e0a0b */
[----:B------:R-:W-:Y:S01]  /*1c30*/  ISETP.GE.AND P5, PT, R37, RZ, PT ;  /* 0x000000ff2500720c */ /* 0x000fe20003fa6270 */
[----:B------:R-:W-:Y:S01]  /*1c40*/  IMAD.HI.U32 R13, R8, R60, RZ ;  /* 0x0000003c080d7227 */ /* 0x000fe200078e00ff */
[----:B------:R-:W-:-:S02]  /*1c50*/  IABS R62, R15 ;  /* 0x0000000f003e7213 */ /* 0x000fc40000000000 */
[----:B------:R-:W-:Y:S01]  /*1c60*/  SHF.R.U32.HI R33, RZ, 0x2, R106 ;  /* 0x00000002ff217819 */ /* 0x000fe2000001166a */
[----:B------:R-:W-:Y:S01]  /*1c70*/  @!P2 IMAD.IADD R64, R64, 0x1, -R11 ;  /* 0x000000014040a824 */ /* 0x000fe200078e0a0b */
[----:B------:R-:W-:Y:S01]  /*1c80*/  ISETP.GT.U32.AND P2, PT, R11, R52, PT ;  /* 0x000000340b00720c */ /* 0x000fe20003f44070 */
[----:B------:R-:W-:Y:S01]  /*1c90*/  IMAD.MOV R13, RZ, RZ, -R13 ;  /* 0x000000ffff0d7224 */ /* 0x000fe200078e0a0d */
[----:B------:R-:W-:Y:S01]  /*1ca0*/  LOP3.LUT R14, R14, 0x90, RZ, 0xc0, !PT ;  /* 0x000000900e0e7812 */ /* 0x000fe200078ec0ff */
[----:B------:R-:W-:Y:S01]  /*1cb0*/  @!P0 IMAD.IADD R56, R56, 0x1, -R11 ;  /* 0x0000000138388824 */ /* 0x000fe200078e0a0b */
[----:B------:R-:W-:Y:S01]  /*1cc0*/  ISETP.GE.AND P0, PT, R35, RZ, PT ;  /* 0x000000ff2300720c */ /* 0x000fe20003f06270 */
[C---:B------:R-:W-:Y:S01]  /*1cd0*/  IMAD R60, R11.reuse, R13, R60 ;  /* 0x0000000d0b3c7224 */ /* 0x040fe200078e023c */
[----:B------:R-:W-:Y:S01]  /*1ce0*/  SHF.R.S32.HI R39, RZ, 0x1, R106 ;  /* 0x00000001ff277819 */ /* 0x000fe2000001146a */
[----:B------:R-:W-:Y:S01]  /*1cf0*/  @!P3 IMAD.MOV R46, RZ, RZ, -R46 ;  /* 0x000000ffff2eb224 */ /* 0x000fe200078e0a2e */
[----:B------:R-:W-:Y:S01]  /*1d00*/  ISETP.GT.U32.AND P3, PT, R11, R56, PT ;  /* 0x000000380b00720c */ /* 0x000fe20003f64070 */
[----:B------:R-:W-:Y:S01]  /*1d10*/  IMAD.HI.U32 R8, R8, R62, RZ ;  /* 0x0000003e08087227 */ /* 0x000fe200078e00ff */
[----:B------:R-:W-:-:S02]  /*1d20*/  SGXT.U32 R33, R33, 0x3 ;  /* 0x000000032121781a */ /* 0x000fc40000000000 */
[----:B------:R-:W-:Y:S01]  /*1d30*/  SHF.R.S32.HI R9, RZ, 0x5, R9 ;  /* 0x00000005ff097819 */ /* 0x000fe20000011409 */
[----:B------:R-:W-:Y:S01]  /*1d40*/  @!P5 IMAD.MOV R50, RZ, RZ, -R50 ;  /* 0x000000ffff32d224 */ /* 0x000fe200078e0a32 */
[----:B------:R-:W-:Y:S01]  /*1d50*/  ISETP.GT.U32.AND P5, PT, R11, R60, PT ;  /* 0x0000003c0b00720c */ /* 0x000fe20003fa4070 */
[----:B------:R-:W-:Y:S02]  /*1d60*/  IMAD.MOV R8, RZ, RZ, -R8 ;  /* 0x000000ffff087224 */ /* 0x000fe400078e0a08 */
[--C-:B------:R-:W-:Y:S01]  /*1d70*/  @!P2 IMAD.IADD R52, R52, 0x1, -R11.reuse ;  /* 0x000000013434a824 */ /* 0x100fe200078e0a0b */
[----:B------:R-:W-:Y:S01]  /*1d80*/  ISETP.GE.AND P2, PT, R41, RZ, PT ;  /* 0x000000ff2900720c */ /* 0x000fe20003f46270 */
[C---:B------:R-:W-:Y:S02]  /*1d90*/  IMAD R62, R11.reuse, R8, R62 ;  /* 0x000000080b3e7224 */ /* 0x040fe400078e023e */
[--C-:B------:R-:W-:Y:S02]  /*1da0*/  @!P3 IMAD.IADD R56, R56, 0x1, -R11.reuse ;  /* 0x000000013838b824 */ /* 0x100fe400078e0a0b */
[----:B------:R-:W-:Y:S01]  /*1db0*/  @!P4 IMAD.MOV R42, RZ, RZ, -R42 ;  /* 0x000000ffff2ac224 */ /* 0x000fe200078e0a2a */
[C---:B------:R-:W-:Y:S01]  /*1dc0*/  ISETP.GT.U32.AND P3, PT, R11.reuse, R62, PT ;  /* 0x0000003e0b00720c */ /* 0x040fe20003f64070 */
[----:B------:R-:W-:Y:S01]  /*1dd0*/  @!P6 IMAD.MOV R44, RZ, RZ, -R44 ;  /* 0x000000ffff2ce224 */ /* 0x000fe200078e0a2c */
[C---:B------:R-:W-:Y:S01]  /*1de0*/  ISETP.GT.U32.AND P4, PT, R11.reuse, R54, PT ;  /* 0x000000360b00720c */ /* 0x040fe20003f84070 */
[----:B------:R-:W-:Y:S01]  /*1df0*/  @!P5 IMAD.IADD R60, R60, 0x1, -R11 ;  /* 0x000000013c3cd824 */ /* 0x000fe200078e0a0b */
[C---:B------:R-:W-:Y:S01]  /*1e00*/  ISETP.GT.U32.AND P6, PT, R11.reuse, R58, PT ;  /* 0x0000003a0b00720c */ /* 0x040fe20003fc4070 */
[----:B------:R-:W-:Y:S01]  /*1e10*/  @!P0 IMAD.MOV R48, RZ, RZ, -R48 ;  /* 0x000000ffff308224 */ /* 0x000fe200078e0a30 */
[C---:B------:R-:W-:Y:S01]  /*1e20*/  ISETP.GT.U32.AND P0, PT, R11.reuse, R64, PT ;  /* 0x000000400b00720c */ /* 0x040fe20003f04070 */
[----:B------:R-:W-:Y:S01]  /*1e30*/  @!P2 IMAD.MOV R52, RZ, RZ, -R52 ;  /* 0x000000ffff34a224 */ /* 0x000fe200078e0a34 */
[----:B------:R-:W-:Y:S01]  /*1e40*/  ISETP.GT.U32.AND P2, PT, R11, R60, PT ;  /* 0x0000003c0b00720c */ /* 0x000fe20003f44070 */
[C---:B------:R-:W-:Y:S01]  /*1e50*/  IMAD.SHL.U32 R8, R106.reuse, 0x40, RZ ;  /* 0x000000406a087824 */ /* 0x040fe200078e00ff */
[----:B------:R-:W-:Y:S01]  /*1e60*/  ISETP.GE.AND P5, PT, R49, RZ, PT ;  /* 0x000000ff3100720c */ /* 0x000fe20003fa6270 */
[----:B------:R-:W-:-:S02]  /*1e70*/  IMAD.SHL.U32 R13, R106, 0x20, RZ ;  /* 0x000000206a0d7824 */ /* 0x000fc400078e00ff */
[--C-:B------:R-:W-:Y:S01]  /*1e80*/  @!P3 IMAD.IADD R62, R62, 0x1, -R11.reuse ;  /* 0x000000013e3eb824 */ /* 0x100fe200078e0a0b */
[----:B------:R-:W-:Y:S01]  /*1e90*/  LOP3.LUT R66, R8, 0x400, RZ, 0xc0, !PT ;  /* 0x0000040008427812 */ /* 0x000fe200078ec0ff */
[--C-:B------:R-:W-:Y:S01]  /*1ea0*/  @!P4 IMAD.IADD R54, R54, 0x1, -R11.reuse ;  /* 0x000000013636c824 */ /* 0x100fe200078e0a0b */
[----:B------:R-:W-:Y:S01]  /*1eb0*/  ISETP.GE.AND P4, PT, R43, RZ, PT ;  /* 0x000000ff2b00720c */ /* 0x000fe20003f86270 */
[--C-:B------:R-:W-:Y:S01]  /*1ec0*/  @!P6 IMAD.IADD R58, R58, 0x1, -R11.reuse ;  /* 0x000000013a3ae824 */ /* 0x100fe200078e0a0b */
[----:B------:R-:W-:Y:S01]  /*1ed0*/  ISETP.GT.U32.AND P3, PT, R11, R62, PT ;  /* 0x0000003e0b00720c */ /* 0x000fe20003f64070 */
[--C-:B------:R-:W-:Y:S01]  /*1ee0*/  @!P0 IMAD.IADD R64, R64, 0x1, -R11.reuse ;  /* 0x0000000140408824 */ /* 0x100fe200078e0a0b */
[----:B------:R-:W-:Y:S01]  /*1ef0*/  ISETP.GE.AND P6, PT, R45, RZ, PT ;  /* 0x000000ff2d00720c */ /* 0x000fe20003fc6270 */
[----:B------:R-:W-:Y:S01]  /*1f00*/  @!P2 IMAD.IADD R60, R60, 0x1, -R11 ;  /* 0x000000013c3ca824 */ /* 0x000fe200078e0a0b */
[----:B------:R-:W-:Y:S01]  /*1f10*/  ISETP.GE.AND P0, PT, R47, RZ, PT ;  /* 0x000000ff2f00720c */ /* 0x000fe20003f06270 */
[----:B------:R-:W-:Y:S01]  /*1f20*/  IMAD.SHL.U32 R35, R106, 0x2, RZ ;  /* 0x000000026a237824 */ /* 0x000fe200078e00ff */
[----:B------:R-:W-:Y:S01]  /*1f30*/  ISETP.GE.AND P2, PT, R15, RZ, PT ;  /* 0x000000ff0f00720c */ /* 0x000fe20003f46270 */
[----:B------:R-:W-:Y:S01]  /*1f40*/  @!P5 IMAD.MOV R60, RZ, RZ, -R60 ;  /* 0x000000ffff3cd224 */ /* 0x000fe200078e0a3c */
[----:B------:R-:W-:Y:S01]  /*1f50*/  LOP3.LUT R13, R13, 0x60, RZ, 0xc0, !PT ;  /* 0x000000600d0d7812 */ /* 0x000fe200078ec0ff */
[----:B------:R-:W-:Y:S01]  /*1f60*/  @!P1 IMAD.MOV R64, RZ, RZ, -R64 ;  /* 0x000000ffff409224 */ /* 0x000fe200078e0a40 */
[----:B------:R-:W-:Y:S01]  /*1f70*/  LOP3.LUT R35, R14, 0x10, R35, 0x78, !PT ;  /* 0x000000100e237812 */ /* 0x000fe200078e7823 */
[----:B------:R-:W-:Y:S01]  /*1f80*/  @!P4 IMAD.MOV R54, RZ, RZ, -R54 ;  /* 0x000000ffff36c224 */ /* 0x000fe200078e0a36 */
[----:B------:R-:W-:Y:S01]  /*1f90*/  IADD3 R37, R13, UR4, R66 ;  /* 0x000000040d257c10 */ /* 0x000fe2000fffe042 */
[----:B------:R-:W-:Y:S01]  /*1fa0*/  @!P3 IMAD.IADD R62, R62, 0x1, -R11 ;  /* 0x000000013e3eb824 */ /* 0x000fe200078e0a0b */
[----:B------:R-:W-:Y:S01]  /*1fb0*/  ISETP.NE.AND P3, PT, R31, RZ, PT ;  /* 0x000000ff1f00720c */ /* 0x000fe20003f65270 */
[----:B------:R-:W-:Y:S01]  /*1fc0*/  @!P6 IMAD.MOV R56, RZ, RZ, -R56 ;  /* 0x000000ffff38e224 */ /* 0x000fe200078e0a38 */
[----:B------:R-:W-:Y:S01]  /*1fd0*/  LOP3.LUT R11, RZ, R31, RZ, 0x33, !PT ;  /* 0x0000001fff0b7212 */ /* 0x000fe200078e33ff */
[----:B------:R-:W-:Y:S01]  /*1fe0*/  @!P0 IMAD.MOV R58, RZ, RZ, -R58 ;  /* 0x000000ffff3a8224 */ /* 0x000fe200078e0a3a */
[----:B------:R-:W-:Y:S01]  /*1ff0*/  SGXT R14, R39, 0x1 ;  /* 0x00000001270e781a */ /* 0x000fe20000000200 */
[----:B------:R-:W-:Y:S01]  /*2000*/  @!P2 IMAD.MOV R62, RZ, RZ, -R62 ;  /* 0x000000ffff3ea224 */ /* 0x000fe200078e0a3e */
[C---:B------:R-:W-:Y:S01]  /*2010*/  SEL R16, R11.reuse, R16, !P3 ;  /* 0x000000100b107207 */ /* 0x040fe20005800000 */
[----:B------:R-:W-:Y:S01]  /*2020*/  IMAD R12, R12, 0x8, R37 ;  /* 0x000000080c0c7824 */ /* 0x000fe200078e0225 */
[C---:B------:R-:W-:Y:S01]  /*2030*/  SEL R17, R11.reuse, R17, !P3 ;  /* 0x000000110b117207 */ /* 0x040fe20005800000 */
[----:B------:R-:W-:Y:S01]  /*2040*/  IMAD R10, R10, UR9, RZ ;  /* 0x000000090a0a7c24 */ /* 0x000fe2000f8e02ff */
[C---:B------:R-:W-:Y:S01]  /*2050*/  SEL R18, R11.reuse, R18, !P3 ;  /* 0x000000120b127207 */ /* 0x040fe20005800000 */
[----:B------:R-:W-:Y:S01]  /*2060*/  IMAD R16, R16, UR8, RZ ;  /* 0x0000000810107c24 */ /* 0x000fe2000f8e02ff */
[----:B------:R-:W-:Y:S01]  /*2070*/  SEL R19, R11, R19, !P3 ;  /* 0x000000130b137207 */ /* 0x000fe20005800000 */
[----:B------:R-:W-:Y:S01]  /*2080*/  IMAD R17, R17, UR8, RZ ;  /* 0x0000000811117c24 */ /* 0x000fe2000f8e02ff */
[C---:B------:R-:W-:Y:S01]  /*2090*/  SEL R20, R11.reuse, R20, !P3 ;  /* 0x000000140b147207 */ /* 0x040fe20005800000 */
[----:B------:R-:W-:Y:S01]  /*20a0*/  IMAD R18, R18, UR8, RZ ;  /* 0x0000000812127c24 */ /* 0x000fe2000f8e02ff */
[----:B------:R-:W-:Y:S01]  /*20b0*/  SEL R21, R11, R21, !P3 ;  /* 0x000000150b157207 */ /* 0x000fe20005800000 */
[----:B------:R-:W-:Y:S01]  /*20c0*/  IMAD.IADD R15, R35, 0x1, R12 ;  /* 0x00000001230f7824 */ /* 0x000fe200078e020c */
[----:B------:R-:W-:Y:S01]  /*20d0*/  SEL R22, R11, R22, !P3 ;  /* 0x000000160b167207 */ /* 0x000fe20005800000 */
[----:B------:R-:W-:Y:S01]  /*20e0*/  IMAD R19, R19, UR8, RZ ;  /* 0x0000000813137c24 */ /* 0x000fe2000f8e02ff */
[C---:B------:R-:W-:Y:S01]  /*20f0*/  SEL R23, R11.reuse, R23, !P3 ;  /* 0x000000170b177207 */ /* 0x040fe20005800000 */
[----:B------:R-:W-:Y:S01]  /*2100*/  IMAD R20, R20, UR8, RZ ;  /* 0x0000000814147c24 */ /* 0x000fe2000f8e02ff */
[----:B------:R-:W-:Y:S01]  /*2110*/  SEL R24, R11, R24, !P3 ;  /* 0x000000180b187207 */ /* 0x000fe20005800000 */
[----:B------:R-:W-:Y:S01]  /*2120*/  IMAD R21, R21, UR8, RZ ;  /* 0x0000000815157c24 */ /* 0x000fe2000f8e02ff */
[----:B------:R-:W-:Y:S01]  /*2130*/  SEL R25, R11, R25, !P3 ;  /* 0x000000190b197207 */ /* 0x000fe20005800000 */
[----:B------:R-:W-:Y:S01]  /*2140*/  IMAD R12, R23, UR8, RZ ;  /* 0x00000008170c7c24 */ /* 0x000fe2000f8e02ff */
[C---:B------:R-:W-:Y:S01]  /*2150*/  SEL R26, R11.reuse, R26, !P3 ;  /* 0x0000001a0b1a7207 */ /* 0x040fe20005800000 */
[----:B------:R-:W-:Y:S01]  /*2160*/  IMAD R22, R22, UR8, RZ ;  /* 0x0000000816167c24 */ /* 0x000fe2000f8e02ff */
        /* <DEDUP_REMOVED lines=9> */
[----:B------:R-:W-:Y:S01]  /*2200*/  IMAD R41, R29, UR8, RZ ;  /* 0x000000081d297c24 */ /* 0x000fe2000f8e02ff */
[C---:B------:R-:W-:Y:S01]  /*2210*/  SEL R34, R11.reuse, R34, !P3 ;  /* 0x000000220b227207 */ /* 0x040fe20005800000 */
[----:B------:R-:W-:Y:S01]  /*2220*/  ULDC UR9, c[0x0][0x23c] ;  /* 0x00008f0000097ab9 */ /* 0x000fe20000000800 */
[C---:B------:R-:W-:Y:S01]  /*2230*/  SEL R36, R11.reuse, R36, !P3 ;  /* 0x000000240b247207 */ /* 0x040fe20005800000 */
[----:B------:R-:W-:Y:S01]  /*2240*/  IMAD R32, R32, UR8, RZ ;  /* 0x0000000820207c24 */ /* 0x000fe2000f8e02ff */
        /* <DEDUP_REMOVED lines=28> */
[----:B------:R-:W-:Y:S01]  /*2410*/  LOP3.LUT R33, R33, 0x40, R8, 0xf8, !PT ;  /* 0x0000004021217812 */ /* 0x000fe200078ef808 */
[----:B------:R-:W-:Y:S01]  /*2420*/  IMAD R98, R60, UR8, RZ ;  /* 0x000000083c627c24 */ /* 0x000fe2000f8e02ff */
[----:B------:R-:W-:Y:S01]  /*2430*/  SHF.R.S32.HI R23, RZ, 0x1f, R16 ;  /* 0x0000001fff177819 */ /* 0x000fe20000011410 */
[----:B------:R-:W-:Y:S01]  /*2440*/  IMAD R102, R11, UR8, RZ ;  /* 0x000000080b667c24 */ /* 0x000fe2000f8e02ff */
[----:B------:R-:W-:Y:S01]  /*2450*/  LOP3.LUT R14, R33, 0x88, R14, 0xf8, !PT ;  /* 0x00000088210e7812 */ /* 0x000fe200078ef80e */
[----:B------:R-:W-:Y:S01]  /*2460*/  IMAD R33, R25, UR8, RZ ;  /* 0x0000000819217c24 */ /* 0x000fe2000f8e02ff */
[----:B------:R-:W-:Y:S01]  /*2470*/  IADD3 R11, P5, R16, UR12, RZ ;  /* 0x0000000c100b7c10 */ /* 0x000fe2000ffbe0ff */
[----:B------:R-:W-:Y:S01]  /*2480*/  IMAD R100, R62, UR8, RZ ;  /* 0x000000083e647c24 */ /* 0x000fe2000f8e02ff */
[----:B------:R-:W-:Y:S01]  /*2490*/  SHF.R.S32.HI R25, RZ, 0x1f, R17 ;  /* 0x0000001fff197819 */ /* 0x000fe20000011411 */
[----:B------:R-:W-:Y:S01]  /*24a0*/  IMAD R123, R3, UR9, RZ ;  /* 0x00000009037b7c24 */ /* 0x000fe2000f8e02ff */
[----:B------:R-:W-:Y:S01]  /*24b0*/  IADD3 R16, P4, R17, UR12, RZ ;  /* 0x0000000c11107c10 */ /* 0x000fe2000ff9e0ff */
[----:B------:R-:W-:Y:S01]  /*24c0*/  USHF.L.U32 UR8, UR9, 0x5, URZ ;  /* 0x0000000509087899 */ /* 0x000fe2000800063f */
[----:B------:R-:W-:-:S02]  /*24d0*/  SHF.R.S32.HI R27, RZ, 0x1f, R18 ;  /* 0x0000001fff1b7819 */ /* 0x000fc40000011412 */
[----:B------:R-:W-:Y:S01]  /*24e0*/  IADD3 R17, P3, R18, UR12, RZ ;  /* 0x0000000c12117c10 */ /* 0x000fe2000ff7e0ff */
[----:B------:R-:W-:Y:S01]  /*24f0*/  USHF.R.S32.HI UR9, URZ, 0x1f, UR8 ;  /* 0x0000001f3f097899 */ /* 0x000fe20008011408 */
[----:B------:R-:W-:Y:S02]  /*2500*/  SHF.R.S32.HI R29, RZ, 0x1f, R19 ;  /* 0x0000001fff1d7819 */ /* 0x000fe40000011413 */
[----:B------:R-:W-:Y:S02]  /*2510*/  IADD3 R18, P2, R19, UR12, RZ ;  /* 0x0000000c13127c10 */ /* 0x000fe4000ff5e0ff */
[----:B------:R-:W-:Y:S02]  /*2520*/  IADD3.X R27, R27, UR13, RZ, P3, !PT ;  /* 0x0000000d1b1b7c10 */ /* 0x000fe40009ffe4ff */
[----:B------:R-:W-:Y:S02]  /*2530*/  SHF.R.S32.HI R31, RZ, 0x1f, R20 ;  /* 0x0000001fff1f7819 */ /* 0x000fe40000011414 */
[----:B------:R-:W-:-:S02]  /*2540*/  IADD3 R19, P1, R20, UR12, RZ ;  /* 0x0000000c14137c10 */ /* 0x000fc4000ff3e0ff */
[----:B------:R-:W-:Y:S02]  /*2550*/  SHF.R.S32.HI R69, RZ, 0x1f, R33 ;  /* 0x0000001fff457819 */ /* 0x000fe40000011421 */
[----:B------:R-:W-:Y:S02]  /*2560*/  IADD3 R26, P3, R33, UR12, RZ ;  /* 0x0000000c211a7c10 */ /* 0x000fe4000ff7e0ff */
[----:B------:R-:W0:Y:S01]  /*2570*/  LDC R33, c[0x0][0x238] ;  /* 0x00008e00ff217b82 */ /* 0x000e220000000800 */
[----:B------:R-:W-:Y:S02]  /*2580*/  SHF.R.S32.HI R61, RZ, 0x1f, R21 ;  /* 0x0000001fff3d7819 */ /* 0x000fe40000011415 */
[----:B------:R-:W-:Y:S02]  /*2590*/  IADD3 R20, P0, R21, UR12, RZ ;  /* 0x0000000c15147c10 */ /* 0x000fe4000ff1e0ff */
[----:B------:R-:W-:Y:S02]  /*25a0*/  IADD3.X R31, R31, UR13, RZ, P1, !PT ;  /* 0x0000000d1f1f7c10 */ /* 0x000fe40008ffe4ff */
[----:B------:R-:W-:-:S02]  /*25b0*/  SHF.R.S32.HI R63, RZ, 0x1f, R22 ;  /* 0x0000001fff3f7819 */ /* 0x000fc40000011416 */
[----:B------:R-:W-:Y:S02]  /*25c0*/  IADD3 R21, P6, R22, UR12, RZ ;  /* 0x0000000c16157c10 */ /* 0x000fe4000ffde0ff */
[----:B------:R-:W-:Y:S02]  /*25d0*/  IADD3.X R23, R23, UR13, RZ, P5, !PT ;  /* 0x0000000d17177c10 */ /* 0x000fe4000affe4ff */
[----:B------:R-:W-:Y:S02]  /*25e0*/  SHF.R.S32.HI R67, RZ, 0x1f, R24 ;  /* 0x0000001fff437819 */ /* 0x000fe40000011418 */
[----:B------:R-:W-:Y:S02]  /*25f0*/  IADD3.X R25, R25, UR13, RZ, P4, !PT ;  /* 0x0000000d19197c10 */ /* 0x000fe4000a7fe4ff */
[----:B------:R-:W-:Y:S02]  /*2600*/  IADD3.X R29, R29, UR13, RZ, P2, !PT ;  /* 0x0000000d1d1d7c10 */ /* 0x000fe400097fe4ff */
[----:B------:R-:W-:-:S02]  /*2610*/  SHF.R.S32.HI R73, RZ, 0x1f, R37 ;  /* 0x0000001fff497819 */ /* 0x000fc40000011425 */
[----:B------:R-:W-:Y:S02]  /*2620*/  IADD3 R30, P1, R37, UR12, RZ ;  /* 0x0000000c251e7c10 */ /* 0x000fe4000ff3e0ff */
[----:B------:R-:W-:Y:S01]  /*2630*/  SHF.R.S32.HI R65, RZ, 0x1f, R12 ;  /* 0x0000001fff417819 */ /* 0x000fe2000001140c */
[----:B0-----:R-:W-:Y:S01]  /*2640*/  IMAD.SHL.U32 R112, R33, 0x20, RZ ;  /* 0x0000002021707824 */ /* 0x001fe200078e00ff */
[----:B------:R-:W-:Y:S01]  /*2650*/  IADD3 R22, P5, R12, UR12, RZ ;  /* 0x0000000c0c167c10 */ /* 0x000fe2000ffbe0ff */
[-C--:B------:R-:W-:Y:S01]  /*2660*/  IMAD R114, R2, R33.reuse, RZ ;  /* 0x0000002102727224 */ /* 0x080fe200078e02ff */
[----:B------:R-:W-:Y:S01]  /*2670*/  IADD3 R24, P4, R24, UR12, RZ ;  /* 0x0000000c18187c10 */ /* 0x000fe2000ff9e0ff */
[-C--:B------:R-:W-:Y:S01]  /*2680*/  IMAD R116, R6, R33.reuse, RZ ;  /* 0x0000002106747224 */ /* 0x080fe200078e02ff */
[----:B------:R-:W-:Y:S01]  /*2690*/  SHF.R.S32.HI R71, RZ, 0x1f, R35 ;  /* 0x0000001fff477819 */ /* 0x000fe20000011423 */
[-C--:B------:R-:W-:Y:S01]  /*26a0*/  IMAD R118, R5, R33.reuse, RZ ;  /* 0x0000002105767224 */ /* 0x080fe200078e02ff */
[----:B------:R-:W-:Y:S01]  /*26b0*/  IADD3 R28, P2, R35, UR12, RZ ;  /* 0x0000000c231c7c10 */ /* 0x000fe2000ff5e0ff */
[----:B------:R-:W-:Y:S01]  /*26c0*/  IMAD R12, R4, R33, RZ ;  /* 0x00000021040c7224 */ /* 0x000fe200078e02ff */
[----:B------:R-:W-:-:S02]  /*26d0*/  IADD3.X R73, R73, UR13, RZ, P1, !PT ;  /* 0x0000000d49497c10 */ /* 0x000fc40008ffe4ff */
[----:B------:R-:W-:Y:S02]  /*26e0*/  IADD3.X R61, R61, UR13, RZ, P0, !PT ;  /* 0x0000000d3d3d7c10 */ /* 0x000fe400087fe4ff */
[----:B------:R-:W-:Y:S02]  /*26f0*/  IADD3.X R63, R63, UR13, RZ, P6, !PT ;  /* 0x0000000d3f3f7c10 */ /* 0x000fe4000b7fe4ff */
[----:B------:R-:W-:Y:S02]  /*2700*/  SHF.R.S32.HI R79, RZ, 0x1f, R64 ;  /* 0x0000001fff4f7819 */ /* 0x000fe40000011440 */
[----:B------:R-:W-:Y:S02]  /*2710*/  IADD3.X R65, R65, UR13, RZ, P5, !PT ;  /* 0x0000000d41417c10 */ /* 0x000fe4000affe4ff */
[----:B------:R-:W-:Y:S02]  /*2720*/  IADD3.X R67, R67, UR13, RZ, P4, !PT ;  /* 0x0000000d43437c10 */ /* 0x000fe4000a7fe4ff */
[----:B------:R-:W-:-:S02]  /*2730*/  IADD3.X R69, R69, UR13, RZ, P3, !PT ;  /* 0x0000000d45457c10 */ /* 0x000fc40009ffe4ff */
[----:B------:R-:W-:Y:S02]  /*2740*/  IADD3.X R71, R71, UR13, RZ, P2, !PT ;  /* 0x0000000d47477c10 */ /* 0x000fe400097fe4ff */
[----:B------:R-:W-:Y:S02]  /*2750*/  SHF.R.S32.HI R87, RZ, 0x1f, R38 ;  /* 0x0000001fff577819 */ /* 0x000fe40000011426 */
[----:B------:R-:W-:Y:S02]  /*2760*/  IADD3 R72, P1, R38, UR12, RZ ;  /* 0x0000000c26487c10 */ /* 0x000fe4000ff3e0ff */
[----:B------:R-:W-:Y:S02]  /*2770*/  SHF.R.S32.HI R75, RZ, 0x1f, R39 ;  /* 0x0000001fff4b7819 */ /* 0x000fe40000011427 */
[----:B------:R-:W-:Y:S02]  /*2780*/  IADD3 R60, P0, R39, UR12, RZ ;  /* 0x0000000c273c7c10 */ /* 0x000fe4000ff1e0ff */
[----:B------:R-:W-:-:S02]  /*2790*/  SHF.R.S32.HI R77, RZ, 0x1f, R41 ;  /* 0x0000001fff4d7819 */ /* 0x000fc40000011429 */
[----:B------:R-:W-:Y:S02]  /*27a0*/  IADD3 R62, P6, R41, UR12, RZ ;  /* 0x0000000c293e7c10 */ /* 0x000fe4000ffde0ff */
[----:B------:R-:W-:Y:S02]  /*27b0*/  IADD3 R64, P5, R64, UR12, RZ ;  /* 0x0000000c40407c10 */ /* 0x000fe4000ffbe0ff */
[----:B------:R-:W-:Y:S02]  /*27c0*/  SHF.R.S32.HI R81, RZ, 0x1f, R32 ;  /* 0x0000001fff517819 */ /* 0x000fe40000011420 */
[----:B------:R-:W-:Y:S02]  /*27d0*/  IADD3 R66, P4, R32, UR12, RZ ;  /* 0x0000000c20427c10 */ /* 0x000fe4000ff9e0ff */
[----:B------:R-:W-:Y:S02]  /*27e0*/  SHF.R.S32.HI R83, RZ, 0x1f, R34 ;  /* 0x0000001fff537819 */ /* 0x000fe40000011422 */
[----:B------:R-:W-:-:S02]  /*27f0*/  IADD3 R68, P3, R34, UR12, RZ ;  /* 0x0000000c22447c10 */ /* 0x000fc4000ff7e0ff */
[----:B------:R-:W-:Y:S02]  /*2800*/  SHF.R.S32.HI R85, RZ, 0x1f, R36 ;  /* 0x0000001fff557819 */ /* 0x000fe40000011424 */
[----:B------:R-:W-:Y:S02]  /*2810*/  IADD3 R70, P2, R36, UR12, RZ ;  /* 0x0000000c24467c10 */ /* 0x000fe4000ff5e0ff */
[----:B------:R-:W-:Y:S02]  /*2820*/  IADD3.X R87, R87, UR13, RZ, P1, !PT ;  /* 0x0000000d57577c10 */ /* 0x000fe40008ffe4ff */
[----:B------:R-:W-:Y:S02]  /*2830*/  IADD3.X R75, R75, UR13, RZ, P0, !PT ;  /* 0x0000000d4b4b7c10 */ /* 0x000fe400087fe4ff */
[----:B------:R-:W-:Y:S02]  /*2840*/  IADD3.X R77, R77, UR13, RZ, P6, !PT ;  /* 0x0000000d4d4d7c10 */ /* 0x000fe4000b7fe4ff */
[----:B------:R-:W-:-:S02]  /*2850*/  IADD3.X R79, R79, UR13, RZ, P5, !PT ;  /* 0x0000000d4f4f7c10 */ /* 0x000fc4000affe4ff */
[----:B------:R-:W-:Y:S02]  /*2860*/  IADD3.X R81, R81, UR13, RZ, P4, !PT ;  /* 0x0000000d51517c10 */ /* 0x000fe4000a7fe4ff */
[----:B------:R-:W-:Y:S02]  /*2870*/  IADD3.X R83, R83, UR13, RZ, P3, !PT ;  /* 0x0000000d53537c10 */ /* 0x000fe40009ffe4ff */
[----:B------:R-:W-:Y:S02]  /*2880*/  IADD3.X R85, R85, UR13, RZ, P2, !PT ;  /* 0x0000000d55557c10 */ /* 0x000fe400097fe4ff */
[----:B------:R-:W-:Y:S02]  /*2890*/  SHF.R.S32.HI R105, RZ, 0x1f, R52 ;  /* 0x0000001fff697819 */ /* 0x000fe40000011434 */
[----:B------:R-:W-:Y:S02]  /*28a0*/  IADD3 R86, P1, R52, UR12, RZ ;  /* 0x0000000c34567c10 */ /* 0x000fe4000ff3e0ff */
[----:B------:R-:W-:-:S02]  /*28b0*/  CS2R R52, SRZ ;  /* 0x0000000000347805 */ /* 0x000fc4000001ff00 */
[----:B------:R-:W-:Y:S02]  /*28c0*/  SHF.R.S32.HI R89, RZ, 0x1f, R40 ;  /* 0x0000001fff597819 */ /* 0x000fe40000011428 */
[----:B------:R-:W-:Y:S02]  /*28d0*/  IADD3 R74, P0, R40, UR12, RZ ;  /* 0x0000000c284a7c10 */ /* 0x000fe4000ff1e0ff */
[----:B------:R-:W-:Y:S02]  /*28e0*/  CS2R R40, SRZ ;  /* 0x0000000000287805 */ /* 0x000fe4000001ff00 */
        /* <DEDUP_REMOVED lines=15> */
[----:B------:R-:W-:Y:S02]  /*29e0*/  IADD3.X R105, R105, UR13, RZ, P1, !PT ;  /* 0x0000000d69697c10 */ /* 0x000fe40008ffe4ff */
[----:B------:R-:W-:Y:S02]  /*29f0*/  IADD3.X R89, R89, UR13, RZ, P0, !PT ;  /* 0x0000000d59597c10 */ /* 0x000fe400087fe4ff */
[----:B------:R-:W-:Y:S02]  /*2a00*/  IADD3.X R91, R91, UR13, RZ, P6, !PT ;  /* 0x0000000d5b5b7c10 */ /* 0x000fe4000b7fe4ff */
[----:B------:R-:W-:Y:S02]  /*2a10*/  IADD3.X R93, R93, UR13, RZ, P5, !PT ;  /* 0x0000000d5d5d7c10 */ /* 0x000fe4000affe4ff */
[----:B------:R-:W-:Y:S02]  /*2a20*/  SHF.R.S32.HI R115, RZ, 0x1f, R98 ;  /* 0x0000001fff737819 */ /* 0x000fe40000011462 */
[----:B------:R-:W-:-:S02]  /*2a30*/  IADD3.X R99, R99, UR13, RZ, P4, !PT ;  /* 0x0000000d63637c10 */ /* 0x000fc4000a7fe4ff */
[----:B------:R-:W-:Y:S02]  /*2a40*/  SHF.R.S32.HI R117, RZ, 0x1f, R100 ;  /* 0x0000001fff757819 */ /* 0x000fe40000011464 */
[----:B------:R-:W-:Y:S02]  /*2a50*/  IADD3.X R101, R101, UR13, RZ, P3, !PT ;  /* 0x0000000d65657c10 */ /* 0x000fe40009ffe4ff */
[----:B------:R-:W-:Y:S02]  /*2a60*/  SHF.R.S32.HI R119, RZ, 0x1f, R102 ;  /* 0x0000001fff777819 */ /* 0x000fe40000011466 */
[----:B------:R-:W-:Y:S02]  /*2a70*/  IADD3.X R103, R103, UR13, RZ, P2, !PT ;  /* 0x0000000d67677c10 */ /* 0x000fe400097fe4ff */
[----:B------:R-:W-:Y:S02]  /*2a80*/  IADD3 R107, P1, R10, UR10, RZ ;  /* 0x0000000a0a6b7c10 */ /* 0x000fe4000ff3e0ff */
[----:B------:R-:W-:-:S02]  /*2a90*/  SHF.R.S32.HI R109, RZ, 0x1f, R54 ;  /* 0x0000001fff6d7819 */ /* 0x000fc40000011436 */
[----:B------:R-:W-:Y:S02]  /*2aa0*/  IADD3 R88, P0, R54, UR12, RZ ;  /* 0x0000000c36587c10 */ /* 0x000fe4000ff1e0ff */
[----:B------:R-:W-:Y:S02]  /*2ab0*/  CS2R R54, SRZ ;  /* 0x0000000000367805 */ /* 0x000fe4000001ff00 */
[----:B------:R-:W-:Y:S02]  /*2ac0*/  SHF.R.S32.HI R111, RZ, 0x1f, R56 ;  /* 0x0000001fff6f7819 */ /* 0x000fe40000011438 */
[----:B------:R-:W-:Y:S02]  /*2ad0*/  IADD3 R90, P6, R56, UR12, RZ ;  /* 0x0000000c385a7c10 */ /* 0x000fe4000ffde0ff */
[----:B------:R-:W-:Y:S02]  /*2ae0*/  SHF.R.S32.HI R113, RZ, 0x1f, R58 ;  /* 0x0000001fff717819 */ /* 0x000fe4000001143a */
[----:B------:R-:W-:-:S02]  /*2af0*/  IADD3 R92, P5, R58, UR12, RZ ;  /* 0x0000000c3a5c7c10 */ /* 0x000fc4000ffbe0ff */
[----:B------:R-:W-:Y:S02]  /*2b00*/  IADD3 R98, P4, R98, UR12, RZ ;  /* 0x0000000c62627c10 */ /* 0x000fe4000ff9e0ff */
[----:B------:R-:W-:Y:S02]  /*2b10*/  IADD3 R100, P3, R100, UR12, RZ ;  /* 0x0000000c64647c10 */ /* 0x000fe4000ff7e0ff */
[----:B------:R-:W-:Y:S02]  /*2b20*/  IADD3 R102, P2, R102, UR12, RZ ;  /* 0x0000000c66667c10 */ /* 0x000fe4000ff5e0ff */
[----:B------:R-:W-:Y:S02]  /*2b30*/  LOP3.LUT R106, R106, 0x7f, RZ, 0xc0, !PT ;  /* 0x0000007f6a6a7812 */ /* 0x000fe400078ec0ff */
[----:B------:R-:W-:Y:S02]  /*2b40*/  LEA.HI.X.SX32 R121, R10, UR11, 0x1, P1 ;  /* 0x0000000b0a797c11 */ /* 0x000fe400088f0eff */
[----:B------:R-:W-:-:S02]  /*2b50*/  IADD3.X R109, R109, UR13, RZ, P0, !PT ;  /* 0x0000000d6d6d7c10 */ /* 0x000fc400087fe4ff */
[----:B------:R-:W-:Y:S02]  /*2b60*/  IADD3.X R111, R111, UR13, RZ, P6, !PT ;  /* 0x0000000d6f6f7c10 */ /* 0x000fe4000b7fe4ff */
[----:B------:R-:W-:Y:S02]  /*2b70*/  IADD3.X R113, R113, UR13, RZ, P5, !PT ;  /* 0x0000000d71717c10 */ /* 0x000fe4000affe4ff */
[----:B------:R-:W-:Y:S02]  /*2b80*/  IADD3.X R115, R115, UR13, RZ, P4, !PT ;  /* 0x0000000d73737c10 */ /* 0x000fe4000a7fe4ff */
[----:B------:R-:W-:Y:S02]  /*2b90*/  IADD3.X R117, R117, UR13, RZ, P3, !PT ;  /* 0x0000000d75757c10 */ /* 0x000fe40009ffe4ff */
[----:B------:R-:W-:Y:S02]  /*2ba0*/  IADD3.X R119, R119, UR13, RZ, P2, !PT ;  /* 0x0000000d77777c10 */ /* 0x000fe400097fe4ff */
[----:B------:R-:W-:-:S02]  /*2bb0*/  LOP3.LUT R108, R106, 0x8, RZ, 0x3c, !PT ;  /* 0x000000086a6c7812 */ /* 0x000fc400078e3cff */
[----:B------:R-:W-:Y:S02]  /*2bc0*/  LOP3.LUT R110, R106, 0x10, RZ, 0x3c, !PT ;  /* 0x000000106a6e7812 */ /* 0x000fe400078e3cff */
[----:B------:R-:W-:Y:S02]  /*2bd0*/  SHF.R.S32.HI R10, RZ, 0x1f, R123 ;  /* 0x0000001fff0a7819 */ /* 0x000fe4000001147b */
[----:B------:R-:W-:-:S07]  /*2be0*/  LOP3.LUT R104, R14, 0x8, RZ, 0x3c, !PT ;  /* 0x000000080e687812 */ /* 0x000fce00078e3cff */
.L_x_2:
[----:B------:R-:W-:Y:S02]  /*2bf0*/  ISETP.GE.AND P1, PT, R2, UR5, PT ;  /* 0x0000000502007c0c */ /* 0x000fe4000bf26270 */
[C---:B------:R-:W-:Y:S02]  /*2c00*/  IADD3 R34, P2, R114.reuse, R107, RZ ;  /* 0x0000006b72227210 */ /* 0x040fe40007f5e0ff */
[----:B------:R-:W-:Y:S02]  /*2c10*/  PRMT R57, RZ, 0x7610, R57 ;  /* 0x00007610ff397816 */ /* 0x000fe40000000039 */
[----:B------:R-:W-:Y:S02]  /*2c20*/  LEA.HI.X.SX32 R35, R114, R121, 0x1, P2 ;  /* 0x0000007972237211 */ /* 0x000fe400010f0eff */
[----:B------:R-:W-:Y:S02]  /*2c30*/  ISETP.GE.AND P0, PT, R5, UR5, PT ;  /* 0x0000000505007c0c */ /* 0x000fe4000bf06270 */
[----:B------:R-:W-:-:S02]  /*2c40*/  ISETP.GE.AND P4, PT, R4, UR5, PT ;  /* 0x0000000504007c0c */ /* 0x000fc4000bf86270 */
[----:B------:R-:W-:Y:S01]  /*2c50*/  ISETP.GE.AND P5, PT, R6, UR5, PT ;  /* 0x0000000506007c0c */ /* 0x000fe2000bfa6270 */
[----:B------:R0:W2:Y:S01]  /*2c60*/  @!P1 LDG.E.U8 R57, desc[UR6][R34.64] ;  /* 0x0000000622399981 */ /* 0x0000a2000c1e1100 */
[-C--:B------:R-:W-:Y:S02]  /*2c70*/  IADD3 R32, P2, R118, R107.reuse, RZ ;  /* 0x0000006b76207210 */ /* 0x080fe40007f5e0ff */
[-C--:B------:R-:W-:Y:S02]  /*2c80*/  IADD3 R38, P3, R12, R107.reuse, RZ ;  /* 0x0000006b0c267210 */ /* 0x080fe40007f7e0ff */
[----:B------:R-:W-:Y:S02]  /*2c90*/  IADD3 R36, P1, R116, R107, RZ ;  /* 0x0000006b74247210 */ /* 0x000fe40007f3e0ff */
[----:B------:R-:W-:Y:S02]  /*2ca0*/  PRMT R97, RZ, 0x7610, R97 ;  /* 0x00007610ff617816 */ /* 0x000fe40000000061 */
[----:B------:R-:W-:-:S02]  /*2cb0*/  LEA.HI.X.SX32 R33, R118, R121, 0x1, P2 ;  /* 0x0000007976217211 */ /* 0x000fc400010f0eff */
[----:B------:R-:W-:Y:S02]  /*2cc0*/  PRMT R59, RZ, 0x7610, R59 ;  /* 0x00007610ff3b7816 */ /* 0x000fe4000000003b */
[----:B------:R-:W-:Y:S01]  /*2cd0*/  PRMT R125, RZ, 0x7610, R125 ;  /* 0x00007610ff7d7816 */ /* 0x000fe2000000007d */
[----:B------:R1:W3:Y:S01]  /*2ce0*/  @!P0 LDG.E.U8 R97, desc[UR6][R32.64] ;  /* 0x0000000620618981 */ /* 0x0002e2000c1e1100 */
[-C--:B------:R-:W-:Y:S02]  /*2cf0*/  LEA.HI.X.SX32 R39, R12, R121.reuse, 0x1, P3 ;  /* 0x000000790c277211 */ /* 0x080fe400018f0eff */
[----:B------:R-:W-:-:S03]  /*2d00*/  LEA.HI.X.SX32 R37, R116, R121, 0x1, P1 ;  /* 0x0000007974257211 */ /* 0x000fc600008f0eff */
[----:B------:R4:W5:Y:S04]  /*2d10*/  @!P4 LDG.E.U8 R59, desc[UR6][R38.64] ;  /* 0x00000006263bc981 */ /* 0x000968000c1e1100 */
[----:B------:R-:W5:Y:S01]  /*2d20*/  @!P5 LDG.E.U8 R125, desc[UR6][R36.64] ;  /* 0x00000006247dd981 */ /* 0x000f62000c1e1100 */
[----:B------:R-:W-:Y:S01]  /*2d30*/  BAR.SYNC.DEFER_BLOCKING 0x0 ;  /* 0x0000000000007b1d */ /* 0x000fe20000010000 */
[----:B------:R-:W-:Y:S02]  /*2d40*/  ISETP.GE.AND P0, PT, R3, UR5, PT ;  /* 0x0000000503007c0c */ /* 0x000fe4000bf06270 */
[C---:B0-----:R-:W-:Y:S02]  /*2d50*/  IADD3 R34, P1, R123.reuse, R16, RZ ;  /* 0x000000107b227210 */ /* 0x041fe40007f3e0ff */
[----:B-1----:R-:W-:-:S02]  /*2d60*/  IADD3 R32, P2, R123, R17, RZ ;  /* 0x000000117b207210 */ /* 0x002fc40007f5e0ff */
[----:B------:R-:W-:Y:S01]  /*2d70*/  PRMT R95, RZ, 0x7610, R95 ;  /* 0x00007610ff5f7816 */ /* 0x000fe2000000005f */
[C---:B------:R-:W-:Y:S01]  /*2d80*/  IMAD.X R35, R10.reuse, 0x1, R25, P1 ;  /* 0x000000010a237824 */ /* 0x040fe200008e0619 */
[----:B------:R-:W-:Y:S01]  /*2d90*/  PRMT R131, RZ, 0x7610, R131 ;  /* 0x00007610ff837816 */ /* 0x000fe20000000083 */
[C---:B------:R-:W-:Y:S01]  /*2da0*/  IMAD.X R33, R10.reuse, 0x1, R27, P2 ;  /* 0x000000010a217824 */ /* 0x040fe200010e061b */
[C---:B----4-:R-:W-:Y:S02]  /*2db0*/  IADD3 R38, P1, R123.reuse, R18, RZ ;  /* 0x000000127b267210 */ /* 0x050fe40007f3e0ff */
[C---:B------:R-:W-:Y:S02]  /*2dc0*/  IADD3 R56, P2, R123.reuse, R20, RZ ;  /* 0x000000147b387210 */ /* 0x040fe40007f5e0ff */
[----:B------:R-:W-:Y:S01]  /*2dd0*/  IADD3 R58, P3, R123, R21, RZ ;  /* 0x000000157b3a7210 */ /* 0x000fe20007f7e0ff */
[----:B------:R-:W-:Y:S01]  /*2de0*/  IMAD.X R39, R10, 0x1, R29, P1 ;  /* 0x000000010a277824 */ /* 0x000fe200008e061d */
[----:B------:R-:W-:-:S02]  /*2df0*/  PRMT R127, RZ, 0x7610, R127 ;  /* 0x00007610ff7f7816 */ /* 0x000fc4000000007f */
[----:B------:R-:W-:Y:S02]  /*2e00*/  PRMT R133, RZ, 0x7610, R133 ;  /* 0x00007610ff857816 */ /* 0x000fe40000000085 */
[----:B------:R-:W-:Y:S02]  /*2e10*/  PRMT R129, RZ, 0x7610, R129 ;  /* 0x00007610ff817816 */ /* 0x000fe40000000081 */
[----:B------:R-:W-:Y:S02]  /*2e20*/  PRMT R135, RZ, 0x7610, R135 ;  /* 0x00007610ff877816 */ /* 0x000fe40000000087 */
[----:B------:R-:W-:Y:S02]  /*2e30*/  PRMT R139, RZ, 0x7610, R139 ;  /* 0x00007610ff8b7816 */ /* 0x000fe4000000008b */
[----:B------:R-:W-:Y:S02]  /*2e40*/  PRMT R141, RZ, 0x7610, R141 ;  /* 0x00007610ff8d7816 */ /* 0x000fe4000000008d */
        /* <DEDUP_REMOVED lines=21> */
[----:B------:R-:W-:Y:S01]  /*2fa0*/  PRMT R156, RZ, 0x7610, R156 ;  /* 0x00007610ff9c7816 */ /* 0x000fe2000000009c */
[----:B--2---:R0:W-:Y:S04]  /*2fb0*/  STS.U8 [R106+UR4], R57 ;  /* 0x000000396a007988 */ /* 0x0041e80008000004 */
[----:B---3--:R-:W-:Y:S04]  /*2fc0*/  STS.U8 [R106+UR4+0x100], R97 ;  /* 0x000100616a007988 */ /* 0x008fe80008000004 */
[----:B-----5:R1:W-:Y:S04]  /*2fd0*/  STS.U8 [R108+UR4+0x80], R59 ;  /* 0x0000803b6c007988 */ /* 0x0203e80008000004 */
[----:B------:R2:W-:Y:S01]  /*2fe0*/  STS.U8 [R108+UR4+0x180], R125 ;  /* 0x0001807d6c007988 */ /* 0x0005e20008000004 */
[----:B------:R-:W-:Y:S01]  /*2ff0*/  BAR.SYNC.DEFER_BLOCKING 0x0 ;  /* 0x0000000000007b1d */ /* 0x000fe20000010000 */
[----:B0-----:R-:W-:-:S02]  /*3000*/  IMAD.X R57, R10, 0x1, R61, P2 ;  /* 0x000000010a397824 */ /* 0x001fc400010e063d */
[C---:B-1----:R-:W-:Y:S01]  /*3010*/  IMAD.X R59, R10.reuse, 0x1, R63, P3 ;  /* 0x000000010a3b7824 */ /* 0x042fe200018e063f */
[C---:B------:R-:W-:Y:S02]  /*3020*/  IADD3 R36, P3, R123.reuse, R28, RZ ;  /* 0x0000001c7b247210 */ /* 0x040fe40007f7e0ff */
[----:B--2---:R-:W-:Y:S02]  /*3030*/  PRMT R125, RZ, 0x7610, R125 ;  /* 0x00007610ff7d7816 */ /* 0x004fe4000000007d */
[----:B------:R-:W-:Y:S01]  /*3040*/  PRMT R97, RZ, 0x7610, R97 ;  /* 0x00007610ff617816 */ /* 0x000fe20000000061 */
[----:B------:R-:W-:Y:S01]  /*3050*/  IMAD.X R37, R10, 0x1, R71, P3 ;  /* 0x000000010a257824 */ /* 0x000fe200018e0647 */
[----:B------:R0:W2:Y:S04]  /*3060*/  @!P0 LDG.E.U8 R95, desc[UR6][R34.64] ;  /* 0x00000006225f8981 */ /* 0x0000a8000c1e1100 */
[----:B------:R1:W3:Y:S04]  /*3070*/  @!P0 LDG.E.U8 R131, desc[UR6][R32.64] ;  /* 0x0000000620838981 */ /* 0x0002e8000c1e1100 */
[----:B------:R4:W5:Y:S01]  /*3080*/  @!P0 LDG.E.U8 R127, desc[UR6][R38.64] ;  /* 0x00000006267f8981 */ /* 0x000962000c1e1100 */
[----:B0-----:R-:W-:-:S03]  /*3090*/  IADD3 R34, P2, R123, R26, RZ ;  /* 0x0000001a7b227210 */ /* 0x001fc60007f5e0ff */
[----:B------:R0:W3:Y:S01]  /*30a0*/  @!P0 LDG.E.U8 R125, desc[UR6][R56.64] ;  /* 0x00000006387d8981 */ /* 0x0000e2000c1e1100 */
[C---:B-1----:R-:W-:Y:S01]  /*30b0*/  IADD3 R32, P1, R123.reuse, R22, RZ ;  /* 0x000000167b207210 */ /* 0x042fe20007f3e0ff */
[C---:B------:R-:W-:Y:S02]  /*30c0*/  IMAD.X R35, R10.reuse, 0x1, R69, P2 ;  /* 0x000000010a237824 */ /* 0x040fe400010e0645 */
[----:B------:R1:W3:Y:S02]  /*30d0*/  @!P0 LDG.E.U8 R133, desc[UR6][R58.64] ;  /* 0x000000063a858981 */ /* 0x0002e4000c1e1100 */
[----:B------:R-:W-:Y:S01]  /*30e0*/  IMAD.X R33, R10, 0x1, R65, P1 ;  /* 0x000000010a217824 */ /* 0x000fe200008e0641 */
[C---:B----4-:R-:W-:Y:S01]  /*30f0*/  IADD3 R38, P1, R123.reuse, R30, RZ ;  /* 0x0000001e7b267210 */ /* 0x050fe20007f3e0ff */
[----:B------:R4:W3:Y:S01]  /*3100*/  @!P0 LDG.E.U8 R129, desc[UR6][R34.64] ;  /* 0x0000000622818981 */ /* 0x0008e2000c1e1100 */
[----:B0-----:R-:W-:-:S03]  /*3110*/  IADD3 R56, P2, R123, R60, RZ ;  /* 0x0000003c7b387210 */ /* 0x001fc60007f5e0ff */
[----:B------:R0:W3:Y:S01]  /*3120*/  @!P0 LDG.E.U8 R97, desc[UR6][R32.64] ;  /* 0x0000000620618981 */ /* 0x0000e2000c1e1100 */
[C---:B-1----:R-:W-:Y:S01]  /*3130*/  IADD3 R58, P3, R123.reuse, R62, RZ ;  /* 0x0000003e7b3a7210 */ /* 0x042fe20007f7e0ff */
[C---:B------:R-:W-:Y:S02]  /*3140*/  IMAD.X R39, R10.reuse, 0x1, R73, P1 ;  /* 0x000000010a277824 */ /* 0x040fe400008e0649 */
[----:B------:R1:W3:Y:S01]  /*3150*/  @!P0 LDG.E.U8 R135, desc[UR6][R36.64] ;  /* 0x0000000624878981 */ /* 0x0002e2000c1e1100 */
[C---:B------:R-:W-:Y:S01]  /*3160*/  IMAD.X R57, R10.reuse, 0x1, R75, P2 ;  /* 0x000000010a397824 */ /* 0x040fe200010e064b */
[C---:B----4-:R-:W-:Y:S01]  /*3170*/  IADD3 R34, P2, R123.reuse, R66, RZ ;  /* 0x000000427b227210 */ /* 0x050fe20007f5e0ff */
[C---:B------:R-:W-:Y:S01]  /*3180*/  IMAD.X R59, R10.reuse, 0x1, R77, P3 ;  /* 0x000000010a3b7824 */ /* 0x040fe200018e064d */
[----:B------:R4:W3:Y:S01]  /*3190*/  @!P0 LDG.E.U8 R139, desc[UR6][R38.64] ;  /* 0x00000006268b8981 */ /* 0x0008e2000c1e1100 */
[C---:B0-----:R-:W-:Y:S02]  /*31a0*/  IADD3 R32, P1, R123.reuse, R64, RZ ;  /* 0x000000407b207210 */ /* 0x041fe40007f3e0ff */
[C---:B------:R-:W-:Y:S01]  /*31b0*/  IMAD.X R35, R10.reuse, 0x1, R81, P2 ;  /* 0x000000010a237824 */ /* 0x040fe200010e0651 */
[----:B------:R0:W3:Y:S01]  /*31c0*/  @!P0 LDG.E.U8 R141, desc[UR6][R56.64] ;  /* 0x00000006388d8981 */ /* 0x0000e2000c1e1100 */
[----:B-1----:R-:W-:Y:S01]  /*31d0*/  IADD3 R36, P3, R123, R68, RZ ;  /* 0x000000447b247210 */ /* 0x002fe20007f7e0ff */
[----:B------:R-:W-:-:S02]  /*31e0*/  IMAD.X R33, R10, 0x1, R79, P1 ;  /* 0x000000010a217824 */ /* 0x000fc400008e064f */
[----:B------:R1:W3:Y:S01]  /*31f0*/  @!P0 LDG.E.U8 R137, desc[UR6][R58.64] ;  /* 0x000000063a898981 */ /* 0x0002e2000c1e1100 */
[C---:B----4-:R-:W-:Y:S01]  /*3200*/  IADD3 R38, P1, R123.reuse, R70, RZ ;  /* 0x000000467b267210 */ /* 0x050fe20007f3e0ff */
[C---:B------:R-:W-:Y:S02]  /*3210*/  IMAD.X R37, R10.reuse, 0x1, R83, P3 ;  /* 0x000000010a257824 */ /* 0x040fe400018e0653 */
[----:B------:R4:W3:Y:S01]  /*3220*/  @!P0 LDG.E.U8 R145, desc[UR6][R32.64] ;  /* 0x0000000620918981 */ /* 0x0008e2000c1e1100 */
[C---:B0-----:R-:W-:Y:S01]  /*3230*/  IADD3 R56, P2, R123.reuse, R72, RZ ;  /* 0x000000487b387210 */ /* 0x041fe20007f5e0ff */
[C---:B------:R-:W-:Y:S02]  /*3240*/  IMAD.X R39, R10.reuse, 0x1, R85, P1 ;  /* 0x000000010a277824 */ /* 0x040fe400008e0655 */
        /* <DEDUP_REMOVED lines=39> */
[----:B------:R1:W3:Y:S02]  /*34c0*/  @!P0 LDG.E.U8 R132, desc[UR6][R34.64] ;  /* 0x0000000622848981 */ /* 0x0002e4000c1e1100 */
[----:B------:R-:W-:Y:S01]  /*34d0*/  IMAD.X R59, R10, 0x1, R117, P3 ;  /* 0x000000010a3b7824 */ /* 0x000fe200018e0675 */
[C---:B----4-:R-:W-:Y:S01]  /*34e0*/  IADD3 R32, P3, R123.reuse, R24, RZ ;  /* 0x000000187b207210 */ /* 0x050fe20007f7e0ff */
[----:B------:R-:W4:Y:S01]  /*34f0*/  @!P0 LDG.E.U8 R150, desc[UR6][R38.64] ;  /* 0x0000000626968981 */ /* 0x000f22000c1e1100 */
[----:B0-----:R-:W-:-:S03]  /*3500*/  IADD3 R36, P1, R123, R11, RZ ;  /* 0x0000000b7b247210 */ /* 0x001fc60007f3e0ff */
[----:B------:R0:W4:Y:S01]  /*3510*/  @!P0 LDG.E.U8 R148, desc[UR6][R56.64] ;  /* 0x0000000638948981 */ /* 0x000122000c1e1100 */
[----:B-1----:R-:W-:Y:S01]  /*3520*/  IADD3 R34, P2, R123, R19, RZ ;  /* 0x000000137b227210 */ /* 0x002fe20007f5e0ff */
[C---:B------:R-:W-:Y:S02]  /*3530*/  IMAD.X R33, R10.reuse, 0x1, R67, P3 ;  /* 0x000000010a217824 */ /* 0x040fe400018e0643 */
[C---:B------:R-:W-:Y:S01]  /*3540*/  IMAD.X R37, R10.reuse, 0x1, R23, P1 ;  /* 0x000000010a257824 */ /* 0x040fe200008e0617 */
[----:B------:R1:W4:Y:S01]  /*3550*/  @!P0 LDG.E.U8 R146, desc[UR6][R58.64] ;  /* 0x000000063a928981 */ /* 0x000322000c1e1100 */
[----:B------:R-:W-:-:S03]  /*3560*/  IMAD.X R35, R10, 0x1, R31, P2 ;  /* 0x000000010a237824 */ /* 0x000fc600010e061f */
[----:B------:R-:W4:Y:S04]  /*3570*/  @!P0 LDG.E.U8 R152, desc[UR6][R32.64] ;  /* 0x0000000620988981 */ /* 0x000f28000c1e1100 */
[----:B------:R-:W4:Y:S04]  /*3580*/  @!P0 LDG.E.U8 R154, desc[UR6][R34.64] ;  /* 0x00000006229a8981 */ /* 0x000f28000c1e1100 */
[----:B------:R-:W4:Y:S04]  /*3590*/  @!P0 LDG.E.U8 R156, desc[UR6][R36.64] ;  /* 0x00000006249c8981 */ /* 0x000f28000c1e1100 */
[----:B0-----:R-:W-:Y:S04]  /*35a0*/  LDS.U8 R56, [R14+UR4] ;  /* 0x000000040e387984 */ /* 0x001fe80008000000 */
[----:B------:R-:W0:Y:S04]  /*35b0*/  LDS.U8 R57, [R14+UR4+0x10] ;  /* 0x000010040e397984 */ /* 0x000e280008000000 */
[----:B------:R-:W-:Y:S04]  /*35c0*/  LDS.U8 R120, [R14+UR4+0x20] ;  /* 0x000020040e787984 */ /* 0x000fe80008000000 */
[----:B------:R-:W-:Y:S04]  /*35d0*/  LDS.U8 R155, [R14+UR4+0x30] ;  /* 0x000030040e9b7984 */ /* 0x000fe80008000000 */
[----:B-1----:R-:W-:Y:S04]  /*35e0*/  LDS.U8 R58, [R14+UR4+0x100] ;  /* 0x000100040e3a7984 */ /* 0x002fe80008000000 */
[----:B------:R-:W1:Y:S04]  /*35f0*/  LDS.U8 R59, [R14+UR4+0x110] ;  /* 0x000110040e3b7984 */ /* 0x000e680008000000 */
[----:B------:R-:W-:Y:S04]  /*3600*/  LDS.U8 R122, [R14+UR4+0x120] ;  /* 0x000120040e7a7984 */ /* 0x000fe80008000000 */
[----:B------:R-:W-:Y:S04]  /*3610*/  LDS.U8 R157, [R14+UR4+0x130] ;  /* 0x000130040e9d7984 */ /* 0x000fe80008000000 */
[----:B------:R-:W-:Y:S04]  /*3620*/  LDS.U8 R138, [R104+UR4] ;  /* 0x00000004688a7984 */ /* 0x000fe80008000000 */
[----:B------:R-:W1:Y:S04]  /*3630*/  LDS.U8 R140, [R104+UR4+0x10] ;  /* 0x00001004688c7984 */ /* 0x000e680008000000 */
[----:B------:R-:W-:Y:S04]  /*3640*/  LDS.U8 R124, [R104+UR4+0x20] ;  /* 0x00002004687c7984 */ /* 0x000fe80008000000 */
[----:B------:R-:W-:Y:S04]  /*3650*/  LDS.U8 R159, [R104+UR4+0x30] ;  /* 0x00003004689f7984 */ /* 0x000fe80008000000 */
[----:B------:R-:W-:Y:S04]  /*3660*/  LDS.U8 R142, [R104+UR4+0x100] ;  /* 0x00010004688e7984 */ /* 0x000fe80008000000 */
[----:B------:R-:W1:Y:S04]  /*3670*/  LDS.U8 R144, [R104+UR4+0x110] ;  /* 0x0001100468907984 */ /* 0x000e680008000000 */
[----:B------:R-:W-:Y:S04]  /*3680*/  LDS.U8 R126, [R104+UR4+0x120] ;  /* 0x00012004687e7984 */ /* 0x000fe80008000000 */
[----:B------:R-:W-:Y:S01]  /*3690*/  LDS.U8 R161, [R104+UR4+0x130] ;  /* 0x0001300468a17984 */ /* 0x000fe20008000000 */
[----:B------:R-:W-:Y:S01]  /*36a0*/  BAR.SYNC.DEFER_BLOCKING 0x0 ;  /* 0x0000000000007b1d */ /* 0x000fe20000010000 */
[----:B0-----:R-:W-:-:S02]  /*36b0*/  IMAD R56, R57, 0x100, R56 ;  /* 0x0000010039387824 */ /* 0x001fc400078e0238 */
[----:B-1----:R-:W-:-:S03]  /*36c0*/  IMAD R58, R59, 0x100, R58 ;  /* 0x000001003b3a7824 */ /* 0x002fc600078e023a */
[----:B------:R-:W-:Y:S01]  /*36d0*/  F2FP.F16.E4M3.UNPACK_B R56, R56 ;  /* 0x00000038ff38723e */ /* 0x000fe200020006ff */
[----:B------:R-:W-:Y:S01]  /*36e0*/  IMAD R57, R140, 0x100, R138 ;  /* 0x000001008c397824 */ /* 0x000fe200078e028a */
[----:B------:R-:W-:-:S04]  /*36f0*/  F2FP.F16.E4M3.UNPACK_B R58, R58 ;  /* 0x0000003aff3a723e */ /* 0x000fc800020006ff */
[----:B------:R-:W-:Y:S01]  /*3700*/  F2FP.F16.E4M3.UNPACK_B R57, R57 ;  /* 0x00000039ff39723e */ /* 0x000fe200020006ff */
[----:B------:R-:W-:-:S05]  /*3710*/  IMAD R59, R144, 0x100, R142 ;  /* 0x00000100903b7824 */ /* 0x000fca00078e028e */
[----:B------:R-:W-:Y:S01]  /*3720*/  F2FP.F16.E4M3.UNPACK_B R59, R59 ;  /* 0x0000003bff3b723e */ /* 0x000fe200020006ff */
[----:B--2---:R-:W-:Y:S04]  /*3730*/  STS.U8 [R106+UR4+0xf00], R95 ;  /* 0x000f005f6a007988 */ /* 0x004fe80008000004 */
[----:B-----5:R-:W-:Y:S04]  /*3740*/  STS.U8 [R106+UR4+0xe00], R127 ;  /* 0x000e007f6a007988 */ /* 0x020fe80008000004 */
[----:B---3--:R-:W-:Y:S04]  /*3750*/  STS.U8 [R106+UR4+0xd00], R125 ;  /* 0x000d007d6a007988 */ /* 0x008fe80008000004 */
[----:B------:R-:W-:Y:S04]  /*3760*/  STS.U8 [R106+UR4+0xb00], R129 ;  /* 0x000b00816a007988 */ /* 0x000fe80008000004 */
        /* <DEDUP_REMOVED lines=10> */
[----:B------:R-:W-:Y:S04]  /*3810*/  STS.U8 [R106+UR4], R136 ;  /* 0x000000886a007988 */ /* 0x000fe80008000004 */
[----:B------:R-:W-:Y:S04]  /*3820*/  STS.U8 [R106+UR4+0x100], R132 ;  /* 0x000100846a007988 */ /* 0x000fe80008000004 */
[----:B------:R-:W-:Y:S04]  /*3830*/  STS.U8 [R110+UR4+0x380], R130 ;  /* 0x000380826e007988 */ /* 0x000fe80008000004 */
[----:B----4-:R-:W-:Y:S04]  /*3840*/  STS.U8 [R110+UR4+0x280], R150 ;  /* 0x000280966e007988 */ /* 0x010fe80008000004 */
        /* <DEDUP_REMOVED lines=13> */
[----:B------:R-:W-:Y:S01]  /*3920*/  STS.U8 [R110+UR4+0xf80], R156 ;  /* 0x000f809c6e007988 */ /* 0x000fe20008000004 */
[----:B------:R-:W-:Y:S06]  /*3930*/  BAR.SYNC.DEFER_BLOCKING 0x0 ;  /* 0x0000000000007b1d */ /* 0x000fec0000010000 */
[----:B------:R-:W0:Y:S04]  /*3940*/  LDSM.16.M88.4 R36, [R15] ;  /* 0x000000000f24783b */ /* 0x000e280000000200 */
[----:B------:R-:W1:Y:S01]  /*3950*/  LDSM.16.M88.4 R32, [R15+0x800] ;  /* 0x000800000f20783b */ /* 0x000e620000000200 */
[----:B------:R-:W-:-:S04]  /*3960*/  IADD3 R20, P5, R20, UR8, RZ ;  /* 0x0000000814147c10 */ /* 0x000fc8000ffbe0ff */
[----:B------:R-:W-:Y:S02]  /*3970*/  IADD3.X R61, R61, UR9, RZ, P5, !PT ;  /* 0x000000093d3d7c10 */ /* 0x000fe4000affe4ff */
[----:B------:R-:W-:Y:S02]  /*3980*/  IADD3 R60, P5, R60, UR8, RZ ;  /* 0x000000083c3c7c10 */ /* 0x000fe4000ffbe0ff */
[----:B------:R-:W-:Y:S02]  /*3990*/  IADD3 R11, P0, R11, UR8, RZ ;  /* 0x000000080b0b7c10 */ /* 0x000fe4000ff1e0ff */
[----:B------:R-:W-:Y:S02]  /*39a0*/  IADD3 R16, P1, R16, UR8, RZ ;  /* 0x0000000810107c10 */ /* 0x000fe4000ff3e0ff */
[----:B------:R-:W-:Y:S02]  /*39b0*/  IADD3 R17, P2, R17, UR8, RZ ;  /* 0x0000000811117c10 */ /* 0x000fe4000ff5e0ff */
[----:B------:R-:W-:-:S02]  /*39c0*/  IADD3 R18, P3, R18, UR8, RZ ;  /* 0x0000000812127c10 */ /* 0x000fc4000ff7e0ff */
[----:B------:R-:W-:Y:S02]  /*39d0*/  IADD3.X R75, R75, UR9, RZ, P5, !PT ;  /* 0x000000094b4b7c10 */ /* 0x000fe4000affe4ff */
[----:B------:R-:W-:Y:S02]  /*39e0*/  IADD3 R74, P5, R74, UR8, RZ ;  /* 0x000000084a4a7c10 */ /* 0x000fe4000ffbe0ff */
[----:B0-----:R-:W-:Y:S02]  /*39f0*/  F2FP.F16.E4M3.UNPACK_B R94, R36 ;  /* 0x00000024ff5e723e */ /* 0x001fe400020006ff */
[----:B------:R-:W-:Y:S02]  /*3a00*/  F2FP.F16.E4M3.UNPACK_B R95, R37 ;  /* 0x00000025ff5f723e */ /* 0x000fe400020006ff */
[----:B------:R-:W-:Y:S02]  /*3a10*/  F2FP.F16.E4M3.UNPACK_B R96, R38 ;  /* 0x00000026ff60723e */ /* 0x000fe400020006ff */
[----:B------:R-:W-:-:S03]  /*3a20*/  F2FP.F16.E4M3.UNPACK_B R97, R39 ;  /* 0x00000027ff61723e */ /* 0x000fc600020006ff */
[C---:B------:R-:W-:Y:S06]  /*3a30*/  HMMA.16816.F32 R48, R56.reuse, R94, R48 ;  /* 0x0000005e3830723c */ /* 0x040fec0000001830 */
[----:B------:R-:W-:Y:S01]  /*3a40*/  HMMA.16816.F32 R44, R56, R96, R44 ;  /* 0x00000060382c723c */ /* 0x000fe2000000182c */
[----:B-1----:R-:W-:Y:S02]  /*3a50*/  F2FP.F16.E4M3.UNPACK_B R94, R32 ;  /* 0x00000020ff5e723e */ /* 0x002fe400020006ff */
[----:B------:R-:W-:-:S04]  /*3a60*/  F2FP.F16.E4M3.UNPACK_B R95, R33 ;  /* 0x00000021ff5f723e */ /* 0x000fc800020006ff */
[----:B------:R-:W-:Y:S02]  /*3a70*/  F2FP.F16.E4M3.UNPACK_B R96, R34 ;  /* 0x00000022ff60723e */ /* 0x000fe400020006ff */
[----:B------:R-:W-:Y:S01]  /*3a80*/  F2FP.F16.E4M3.UNPACK_B R97, R35 ;  /* 0x00000023ff61723e */ /* 0x000fe200020006ff */
[----:B------:R-:W-:Y:S01]  /*3a90*/  HMMA.16816.F32 R40, R56, R94, R40 ;  /* 0x0000005e3828723c */ /* 0x000fe20000001828 */
[----:B------:R-:W-:-:S05]  /*3aa0*/  IADD3 R19, P4, R19, UR8, RZ ;  /* 0x0000000813137c10 */ /* 0x000fca000ff9e0ff */
[----:B------:R-:W-:Y:S01]  /*3ab0*/  HMMA.16816.F32 R52, R56, R96, R52 ;  /* 0x000000603834723c */ /* 0x000fe20000001834 */
[----:B------:R-:W-:Y:S02]  /*3ac0*/  IADD3.X R23, R23, UR9, RZ, P0, !PT ;  /* 0x0000000917177c10 */ /* 0x000fe400087fe4ff */
[----:B------:R-:W-:Y:S02]  /*3ad0*/  IADD3.X R25, R25, UR9, RZ, P1, !PT ;  /* 0x0000000919197c10 */ /* 0x000fe40008ffe4ff */
[----:B------:R-:W-:Y:S02]  /*3ae0*/  IADD3.X R27, R27, UR9, RZ, P2, !PT ;  /* 0x000000091b1b7c10 */ /* 0x000fe400097fe4ff */
[----:B------:R-:W-:Y:S02]  /*3af0*/  IADD3.X R29, R29, UR9, RZ, P3, !PT ;  /* 0x000000091d1d7c10 */ /* 0x000fe40009ffe4ff */
[----:B------:R-:W-:Y:S02]  /*3b00*/  IADD3 R21, P6, R21, UR8, RZ ;  /* 0x0000000815157c10 */ /* 0x000fe4000ffde0ff */
[----:B------:R-:W-:-:S02]  /*3b10*/  IADD3 R22, P0, R22, UR8, RZ ;  /* 0x0000000816167c10 */ /* 0x000fc4000ff1e0ff */
[----:B------:R-:W-:Y:S02]  /*3b20*/  IADD3 R24, P1, R24, UR8, RZ ;  /* 0x0000000818187c10 */ /* 0x000fe4000ff3e0ff */
[----:B------:R-:W-:Y:S02]  /*3b30*/  IADD3 R26, P2, R26, UR8, RZ ;  /* 0x000000081a1a7c10 */ /* 0x000fe4000ff5e0ff */
[----:B------:R-:W-:Y:S01]  /*3b40*/  IADD3 R28, P3, R28, UR8, RZ ;  /* 0x000000081c1c7c10 */ /* 0x000fe2000ff7e0ff */
[----:B------:R-:W-:Y:S01]  /*3b50*/  VIADD R9, R9, 0xffffffff ;  /* 0xffffffff09097836 */ /* 0x000fe20000000000 */
[----:B------:R-:W-:Y:S02]  /*3b60*/  IADD3.X R89, R89, UR9, RZ, P5, !PT ;  /* 0x0000000959597c10 */ /* 0x000fe4000affe4ff */
[----:B------:R-:W-:Y:S02]  /*3b70*/  IADD3.X R31, R31, UR9, RZ, P4, !PT ;  /* 0x000000091f1f7c10 */ /* 0x000fe4000a7fe4ff */
[----:B------:R-:W-:-:S02]  /*3b80*/  IADD3 R88, P5, R88, UR8, RZ ;  /* 0x0000000858587c10 */ /* 0x000fc4000ffbe0ff */
[----:B------:R-:W-:Y:S02]  /*3b90*/  IADD3 R30, P4, R30, UR8, RZ ;  /* 0x000000081e1e7c10 */ /* 0x000fe4000ff9e0ff */
[----:B------:R-:W-:Y:S02]  /*3ba0*/  IADD3.X R63, R63, UR9, RZ, P6, !PT ;  /* 0x000000093f3f7c10 */ /* 0x000fe4000b7fe4ff */
[----:B------:R-:W-:Y:S02]  /*3bb0*/  IADD3.X R65, R65, UR9, RZ, P0, !PT ;  /* 0x0000000941417c10 */ /* 0x000fe400087fe4ff */
[----:B------:R-:W-:Y:S02]  /*3bc0*/  IADD3.X R67, R67, UR9, RZ, P1, !PT ;  /* 0x0000000943437c10 */ /* 0x000fe40008ffe4ff */
[----:B------:R-:W-:Y:S02]  /*3bd0*/  IADD3.X R69, R69, UR9, RZ, P2, !PT ;  /* 0x0000000945457c10 */ /* 0x000fe400097fe4ff */
[----:B------:R-:W-:-:S02]  /*3be0*/  IADD3.X R71, R71, UR9, RZ, P3, !PT ;  /* 0x0000000947477c10 */ /* 0x000fc40009ffe4ff */
[----:B------:R-:W-:Y:S02]  /*3bf0*/  IADD3 R62, P6, R62, UR8, RZ ;  /* 0x000000083e3e7c10 */ /* 0x000fe4000ffde0ff */
[----:B------:R-:W-:Y:S02]  /*3c00*/  IADD3 R64, P0, R64, UR8, RZ ;  /* 0x0000000840407c10 */ /* 0x000fe4000ff1e0ff */
[----:B------:R-:W-:Y:S02]  /*3c10*/  IADD3 R66, P1, R66, UR8, RZ ;  /* 0x0000000842427c10 */ /* 0x000fe4000ff3e0ff */
[----:B------:R-:W-:Y:S02]  /*3c20*/  IADD3 R68, P2, R68, UR8, RZ ;  /* 0x0000000844447c10 */ /* 0x000fe4000ff5e0ff */
[----:B------:R-:W-:Y:S01]  /*3c30*/  IADD3 R70, P3, R70, UR8, RZ ;  /* 0x0000000846467c10 */ /* 0x000fe2000ff7e0ff */
[----:B------:R-:W-:Y:S01]  /*3c40*/  IMAD R120, R155, 0x100, R120 ;  /* 0x000001009b787824 */ /* 0x000fe200078e0278 */
[----:B------:R-:W-:Y:S01]  /*3c50*/  IADD3.X R109, R109, UR9, RZ, P5, !PT ;  /* 0x000000096d6d7c10 */ /* 0x000fe2000affe4ff */
[----:B------:R-:W-:Y:S01]  /*3c60*/  IMAD R122, R157, 0x100, R122 ;  /* 0x000001009d7a7824 */ /* 0x000fe200078e027a */
[----:B------:R-:W-:Y:S01]  /*3c70*/  IADD3.X R73, R73, UR9, RZ, P4, !PT ;  /* 0x0000000949497c10 */ /* 0x000fe2000a7fe4ff */
[----:B------:R-:W-:Y:S01]  /*3c80*/  IMAD R124, R159, 0x100, R124 ;  /* 0x000001009f7c7824 */ /* 0x000fe200078e027c */
[----:B------:R-:W-:Y:S01]  /*3c90*/  ISETP.NE.U32.AND P5, PT, R9, RZ, PT ;  /* 0x000000ff0900720c */ /* 0x000fe20003fa5070 */
[----:B------:R-:W-:Y:S01]  /*3ca0*/  IMAD R126, R161, 0x100, R126 ;  /* 0x00000100a17e7824 */ /* 0x000fe200078e027e */
[----:B------:R-:W-:-:S02]  /*3cb0*/  IADD3 R72, P4, R72, UR8, RZ ;  /* 0x0000000848487c10 */ /* 0x000fc4000ff9e0ff */
[----:B------:R-:W-:Y:S02]  /*3cc0*/  IADD3.X R77, R77, UR9, RZ, P6, !PT ;  /* 0x000000094d4d7c10 */ /* 0x000fe4000b7fe4ff */
[----:B------:R-:W-:Y:S02]  /*3cd0*/  IADD3.X R79, R79, UR9, RZ, P0, !PT ;  /* 0x000000094f4f7c10 */ /* 0x000fe400087fe4ff */
[----:B------:R-:W-:Y:S02]  /*3ce0*/  IADD3.X R81, R81, UR9, RZ, P1, !PT ;  /* 0x0000000951517c10 */ /* 0x000fe40008ffe4ff */
[----:B------:R-:W-:Y:S02]  /*3cf0*/  IADD3.X R83, R83, UR9, RZ, P2, !PT ;  /* 0x0000000953537c10 */ /* 0x000fe400097fe4ff */
[----:B------:R-:W-:Y:S02]  /*3d00*/  IADD3.X R85, R85, UR9, RZ, P3, !PT ;  /* 0x0000000955557c10 */ /* 0x000fe40009ffe4ff */
[----:B------:R-:W-:-:S02]  /*3d10*/  IADD3 R76, P6, R76, UR8, RZ ;  /* 0x000000084c4c7c10 */ /* 0x000fc4000ffde0ff */
[----:B------:R-:W-:Y:S02]  /*3d20*/  IADD3 R78, P0, R78, UR8, RZ ;  /* 0x000000084e4e7c10 */ /* 0x000fe4000ff1e0ff */
[----:B------:R-:W-:Y:S02]  /*3d30*/  IADD3 R80, P1, R80, UR8, RZ ;  /* 0x0000000850507c10 */ /* 0x000fe4000ff3e0ff */
[----:B------:R-:W-:Y:S02]  /*3d40*/  IADD3 R82, P2, R82, UR8, RZ ;  /* 0x0000000852527c10 */ /* 0x000fe4000ff5e0ff */
[----:B------:R-:W-:Y:S02]  /*3d50*/  IADD3 R84, P3, R84, UR8, RZ ;  /* 0x0000000854547c10 */ /* 0x000fe4000ff7e0ff */
[----:B------:R-:W-:Y:S02]  /*3d60*/  F2FP.F16.E4M3.UNPACK_B R56, R120 ;  /* 0x00000078ff38723e */ /* 0x000fe400020006ff */
[----:B------:R-:W-:-:S02]  /*3d70*/  F2FP.F16.E4M3.UNPACK_B R58, R122 ;  /* 0x0000007aff3a723e */ /* 0x000fc400020006ff */
[----:B------:R-:W-:Y:S02]  /*3d80*/  F2FP.F16.E4M3.UNPACK_B R57, R124 ;  /* 0x0000007cff39723e */ /* 0x000fe400020006ff */
[----:B------:R-:W-:Y:S02]  /*3d90*/  F2FP.F16.E4M3.UNPACK_B R59, R126 ;  /* 0x0000007eff3b723e */ /* 0x000fe400020006ff */
[----:B------:R-:W-:Y:S02]  /*3da0*/  F2FP.F16.E4M3.UNPACK_B R36, R36.H1 ;  /* 0x00000024ff24723e */ /* 0x000fe400030006ff */
[----:B------:R-:W-:Y:S02]  /*3db0*/  F2FP.F16.E4M3.UNPACK_B R37, R37.H1 ;  /* 0x00000025ff25723e */ /* 0x000fe400030006ff */
[----:B------:R-:W-:Y:S02]  /*3dc0*/  F2FP.F16.E4M3.UNPACK_B R38, R38.H1 ;  /* 0x00000026ff26723e */ /* 0x000fe400030006ff */
[----:B------:R-:W-:-:S02]  /*3dd0*/  F2FP.F16.E4M3.UNPACK_B R39, R39.H1 ;  /* 0x00000027ff27723e */ /* 0x000fc400030006ff */
[----:B------:R-:W-:Y:S02]  /*3de0*/  F2FP.F16.E4M3.UNPACK_B R32, R32.H1 ;  /* 0x00000020ff20723e */ /* 0x000fe400030006ff */
[----:B------:R-:W-:Y:S02]  /*3df0*/  F2FP.F16.E4M3.UNPACK_B R33, R33.H1 ;  /* 0x00000021ff21723e */ /* 0x000fe400030006ff */
[----:B------:R-:W-:Y:S02]  /*3e00*/  F2FP.F16.E4M3.UNPACK_B R34, R34.H1 ;  /* 0x00000022ff22723e */ /* 0x000fe400030006ff */
[----:B------:R-:W-:Y:S02]  /*3e10*/  F2FP.F16.E4M3.UNPACK_B R35, R35.H1 ;  /* 0x00000023ff23723e */ /* 0x000fe400030006ff */
[----:B------:R-:W-:Y:S02]  /*3e20*/  IADD3.X R87, R87, UR9, RZ, P4, !PT ;  /* 0x0000000957577c10 */ /* 0x000fe4000a7fe4ff */
        /* <DEDUP_REMOVED lines=11> */
[----:B------:R-:W-:Y:S01]  /*3ee0*/  IADD3.X R105, R105, UR9, RZ, P4, !PT ;  /* 0x0000000969697c10 */ /* 0x000fe2000a7fe4ff */
[----:B------:R-:W-:Y:S01]  /*3ef0*/  HMMA.16816.F32 R48, R56, R36, R48 ;  /* 0x000000243830723c */ /* 0x000fe20000001830 */
[----:B------:R-:W-:Y:S01]  /*3f00*/  IADD3 R107, P4, R112, R107, RZ ;  /* 0x0000006b706b7210 */ /* 0x000fe20007f9e0ff */
[----:B------:R-:W-:Y:S01]  /*3f10*/  UIADD3 UR5, UR5, -0x20, URZ ;  /* 0xffffffe005057890 */ /* 0x000fe2000fffe03f */
[----:B------:R-:W-:-:S02]  /*3f20*/  IADD3.X R111, R111, UR9, RZ, P6, !PT ;  /* 0x000000096f6f7c10 */ /* 0x000fc4000b7fe4ff */
[----:B------:R-:W-:Y:S01]  /*3f30*/  IADD3.X R113, R113, UR9, RZ, P0, !PT ;  /* 0x0000000971717c10 */ /* 0x000fe200087fe4ff */
[C---:B------:R-:W-:Y:S01]  /*3f40*/  HMMA.16816.F32 R44, R56.reuse, R38, R44 ;  /* 0x00000026382c723c */ /* 0x040fe2000000182c */
[----:B------:R-:W-:Y:S02]  /*3f50*/  IADD3.X R115, R115, UR9, RZ, P1, !PT ;  /* 0x0000000973737c10 */ /* 0x000fe40008ffe4ff */
[----:B------:R-:W-:Y:S02]  /*3f60*/  IADD3.X R117, R117, UR9, RZ, P2, !PT ;  /* 0x0000000975757c10 */ /* 0x000fe400097fe4ff */
[----:B------:R-:W-:Y:S01]  /*3f70*/  IADD3.X R119, R119, UR9, RZ, P3, !PT ;  /* 0x0000000977777c10 */ /* 0x000fe20009ffe4ff */
[----:B------:R-:W-:Y:S01]  /*3f80*/  HMMA.16816.F32 R40, R56, R32, R40 ;  /* 0x000000203828723c */ /* 0x000fe20000001828 */
[----:B------:R-:W-:-:S05]  /*3f90*/  LEA.HI.X.SX32 R121, R112, R121, 0x1, P4 ;  /* 0x0000007970797211 */ /* 0x000fca00020f0eff */
[----:B------:R-:W-:Y:S01]  /*3fa0*/  HMMA.16816.F32 R52, R56, R34, R52 ;  /* 0x000000223834723c */ /* 0x000fe20000001834 */
[----:B------:R-:W-:-:S08]  /*3fb0*/  NOP ;  /* 0x0000000000007918 */ /* 0x000fd00000000000 */
[----:B------:R-:W-:-:S15]  /*3fc0*/  @P5 BRA `(.L_x_2) ;  /* 0xffffffec00085947 */ /* 0x000fde000383ffff */
.L_x_1:
[----:B------:R-:W0:Y:S01]  /*3fd0*/  S2R R28, SR_TID.X ;  /* 0x00000000001c7919 */ /* 0x000e220000002100 */
[----:B------:R-:W-:Y:S01]  /*3fe0*/  F2FP.SATFINITE.E4M3.F32.PACK_AB_MERGE_C R48, R49, R48, RZ ;  /* 0x000000303130723e */ /* 0x000fe200048070ff */
[----:B------:R-:W1:Y:S01]  /*3ff0*/  S2UR UR5, SR_CgaCtaId ;  /* 0x00000000000579c3 */ /* 0x000e620000008800 */
[----:B------:R-:W-:-:S07]  /*4000*/  F2FP.SATFINITE.E4M3.F32.PACK_AB_MERGE_C R44, R45, R44, RZ ;  /* 0x0000002c2d2c723e */ /* 0x000fce00048070ff */
[----:B------:R-:W-:Y:S01]  /*4010*/  BAR.SYNC.DEFER_BLOCKING 0x0 ;  /* 0x0000000000007b1d */ /* 0x000fe20000010000 */
[----:B------:R-:W-:Y:S02]  /*4020*/  LOP3.LUT R48, R48, 0xffff, RZ, 0xc0, !PT ;  /* 0x0000ffff30307812 */ /* 0x000fe400078ec0ff */
[----:B------:R-:W-:Y:S02]  /*4030*/  LOP3.LUT R9, R44, 0xffff, RZ, 0xc0, !PT ;  /* 0x0000ffff2c097812 */ /* 0x000fe400078ec0ff */
[----:B------:R-:W-:Y:S01]  /*4040*/  F2FP.SATFINITE.E4M3.F32.PACK_AB_MERGE_C R40, R41, R40, RZ ;  /* 0x000000282928723e */ /* 0x000fe200048070ff */
[----:B------:R-:W-:Y:S01]  /*4050*/  UMOV UR4, 0x400 ;  /* 0x0000040000047882 */ /* 0x000fe20000000000 */
[----:B------:R-:W-:Y:S01]  /*4060*/  SHF.R.U32.HI R5, RZ, 0x8, R9 ;  /* 0x00000008ff057819 */ /* 0x000fe20000011609 */
[----:B------:R-:W2:Y:S01]  /*4070*/  LDC R21, c[0x0][0x248] ;  /* 0x00009200ff157b82 */ /* 0x000ea20000000800 */
[----:B------:R-:W-:Y:S01]  /*4080*/  SHF.R.U32.HI R4, RZ, 0x8, R48 ;  /* 0x00000008ff047819 */ /* 0x000fe20000011630 */
[----:B------:R-:W-:Y:S01]  /*4090*/  ULDC.64 UR10, c[0x0][0x228] ;  /* 0x00008a00000a7ab9 */ /* 0x000fe20000000a00 */
[----:B------:R-:W-:Y:S01]  /*40a0*/  F2FP.SATFINITE.E4M3.F32.PACK_AB_MERGE_C R50, R51, R50, RZ ;  /* 0x000000323332723e */ /* 0x000fe200048070ff */
[----:B------:R-:W-:Y:S01]  /*40b0*/  ULDC.64 UR8, c[0x0][0x220] ;  /* 0x0000880000087ab9 */ /* 0x000fe20000000a00 */
[----:B------:R-:W-:-:S02]  /*40c0*/  F2FP.SATFINITE.E4M3.F32.PACK_AB_MERGE_C R46, R47, R46, RZ ;  /* 0x0000002e2f2e723e */ /* 0x000fc400048070ff */
[----:B------:R-:W-:Y:S02]  /*40d0*/  LOP3.LUT R11, R40, 0xffff, RZ, 0xc0, !PT ;  /* 0x0000ffff280b7812 */ /* 0x000fe400078ec0ff */
[----:B------:R-:W-:Y:S02]  /*40e0*/  F2FP.SATFINITE.E4M3.F32.PACK_AB_MERGE_C R42, R43, R42, RZ ;  /* 0x0000002a2b2a723e */ /* 0x000fe400048070ff */
[----:B------:R-:W-:Y:S02]  /*40f0*/  LOP3.LUT R8, R8, 0x600, RZ, 0xc0, !PT ;  /* 0x0000060008087812 */ /* 0x000fe400078ec0ff */
[----:B------:R-:W-:Y:S01]  /*4100*/  LOP3.LUT R5, R5, 0xffff, RZ, 0xc0, !PT ;  /* 0x0000ffff05057812 */ /* 0x000fe200078ec0ff */
[----:B-1----:R-:W-:Y:S01]  /*4110*/  ULEA UR4, UR5, UR4, 0x18 ;  /* 0x0000000405047291 */ /* 0x002fe2000f8ec03f */
[----:B------:R-:W-:Y:S01]  /*4120*/  LOP3.LUT R4, R4, 0xffff, RZ, 0xc0, !PT ;  /* 0x0000ffff04047812 */ /* 0x000fe200078ec0ff */
[----:B------:R-:W-:Y:S01]  /*4130*/  IMAD R14, R3, 0x4, R8 ;  /* 0x00000004030e7824 */ /* 0x000fe200078e0208 */
[----:B------:R-:W-:Y:S01]  /*4140*/  PRMT R6, R48, 0x3340, R9 ;  /* 0x0000334030067816 */ /* 0x000fe20000000009 */
[----:B------:R-:W-:Y:S01]  /*4150*/  ULDC UR5, c[0x0][0x244] ;  /* 0x0000910000057ab9 */ /* 0x000fe20000000800 */
[----:B------:R-:W-:-:S02]  /*4160*/  PRMT R9, R11, 0x3340, R0 ;  /* 0x000033400b097816 */ /* 0x000fc40000000000 */
[----:B------:R-:W-:Y:S02]  /*4170*/  LOP3.LUT R50, R50, 0xffff, RZ, 0xc0, !PT ;  /* 0x0000ffff32327812 */ /* 0x000fe400078ec0ff */
[----:B------:R-:W-:Y:S02]  /*4180*/  LOP3.LUT R15, R46, 0xffff, RZ, 0xc0, !PT ;  /* 0x0000ffff2e0f7812 */ /* 0x000fe400078ec0ff */
[----:B------:R-:W-:Y:S02]  /*4190*/  LOP3.LUT R17, R42, 0xffff, RZ, 0xc0, !PT ;  /* 0x0000ffff2a117812 */ /* 0x000fe400078ec0ff */
[----:B------:R-:W-:Y:S02]  /*41a0*/  PRMT R10, R4, 0x3340, R5 ;  /* 0x00003340040a7816 */ /* 0x000fe40000000005 */
[----:B------:R-:W-:Y:S02]  /*41b0*/  SHF.R.U32.HI R5, RZ, 0x8, R11 ;  /* 0x00000008ff057819 */ /* 0x000fe4000001160b */
[----:B------:R-:W-:-:S02]  /*41c0*/  PRMT R9, R6, 0x5410, R9 ;  /* 0x0000541006097816 */ /* 0x000fc40000000009 */
[----:B------:R-:W-:Y:S02]  /*41d0*/  SHF.R.U32.HI R3, RZ, 0x8, R50 ;  /* 0x00000008ff037819 */ /* 0x000fe40000011632 */
[----:B------:R-:W-:Y:S02]  /*41e0*/  SHF.R.U32.HI R4, RZ, 0x8, R15 ;  /* 0x00000008ff047819 */ /* 0x000fe4000001160f */
[----:B0-----:R-:W-:Y:S02]  /*41f0*/  LOP3.LUT R16, R28, 0x60, RZ, 0xc0, !PT ;  /* 0x000000601c107812 */ /* 0x001fe400078ec0ff */
[----:B------:R-:W-:Y:S02]  /*4200*/  SHF.R.U32.HI R6, RZ, 0x8, R17 ;  /* 0x00000008ff067819 */ /* 0x000fe40000011611 */
[----:B------:R-:W-:Y:S02]  /*4210*/  LOP3.LUT R8, R13, 0x1c, R28, 0xf8, !PT ;  /* 0x0000001c0d087812 */ /* 0x000fe400078ef81c */
[----:B------:R-:W-:-:S02]  /*4220*/  LOP3.LUT R5, R5, 0xffff, RZ, 0xc0, !PT ;  /* 0x0000ffff05057812 */ /* 0x000fc400078ec0ff */
[----:B------:R-:W-:Y:S02]  /*4230*/  LOP3.LUT R4, R4, 0xffff, RZ, 0xc0, !PT ;  /* 0x0000ffff04047812 */ /* 0x000fe400078ec0ff */
[----:B------:R-:W-:Y:S01]  /*4240*/  LOP3.LUT R13, R3, 0xffff, RZ, 0xc0, !PT ;  /* 0x0000ffff030d7812 */ /* 0x000fe200078ec0ff */
[----:B------:R-:W-:Y:S01]  /*4250*/  IMAD.SHL.U32 R3, R16, 0x4, RZ ;  /* 0x0000000410037824 */ /* 0x000fe200078e00ff */
[----:B------:R-:W-:Y:S02]  /*4260*/  LOP3.LUT R6, R6, 0xffff, RZ, 0xc0, !PT ;  /* 0x0000ffff06067812 */ /* 0x000fe400078ec0ff */
[----:B------:R-:W-:Y:S02]  /*4270*/  F2FP.SATFINITE.E4M3.F32.PACK_AB_MERGE_C R52, R53, R52, RZ ;  /* 0x000000343534723e */ /* 0x000fe400048070ff */
[----:B------:R-:W-:Y:S02]  /*4280*/  PRMT R5, R5, 0x3340, R0 ;  /* 0x0000334005057816 */ /* 0x000fe40000000000 */
[----:B------:R-:W-:-:S02]  /*4290*/  F2FP.SATFINITE.E4M3.F32.PACK_AB_MERGE_C R54, R55, R54, RZ ;  /* 0x000000363736723e */ /* 0x000fc400048070ff */
[----:B------:R-:W-:Y:S02]  /*42a0*/  PRMT R11, R50, 0x3340, R15 ;  /* 0x00003340320b7816 */ /* 0x000fe4000000000f */
[----:B------:R-:W-:Y:S02]  /*42b0*/  PRMT R12, R17, 0x3340, R0 ;  /* 0x00003340110c7816 */ /* 0x000fe40000000000 */
[----:B------:R-:W-:Y:S02]  /*42c0*/  PRMT R4, R13, 0x3340, R4 ;  /* 0x000033400d047816 */ /* 0x000fe40000000004 */
[----:B------:R-:W-:Y:S02]  /*42d0*/  PRMT R13, R6, 0x3340, R1 ;  /* 0x00003340060d7816 */ /* 0x000fe40000000001 */
[----:B------:R-:W-:Y:S02]  /*42e0*/  LOP3.LUT R52, R52, 0xffff, RZ, 0xc0, !PT ;  /* 0x0000ffff34347812 */ /* 0x000fe400078ec0ff */
[----:B------:R-:W-:Y:S01]  /*42f0*/  LOP3.LUT R8, R8, R3, RZ, 0xfc, !PT ;  /* 0x0000000308087212 */ /* 0x000fe200078efcff */
[----:B------:R-:W-:Y:S01]  /*4300*/  IMAD R3, R0, UR5, RZ ;  /* 0x0000000500037c24 */ /* 0x000fe2000f8e02ff */
[----:B------:R-:W-:-:S02]  /*4310*/  PRMT R5, R10, 0x5410, R5 ;  /* 0x000054100a057816 */ /* 0x000fc40000000005 */
[----:B------:R-:W-:Y:S02]  /*4320*/  PRMT R11, R11, 0x5410, R12 ;  /* 0x000054100b0b7816 */ /* 0x000fe4000000000c */
[----:B------:R-:W-:Y:S02]  /*4330*/  LOP3.LUT R54, R54, 0xffff, RZ, 0xc0, !PT ;  /* 0x0000ffff36367812 */ /* 0x000fe400078ec0ff */
[----:B------:R-:W-:Y:S02]  /*4340*/  PRMT R13, R4, 0x5410, R13 ;  /* 0x00005410040d7816 */ /* 0x000fe4000000000d */
[--C-:B------:R-:W-:Y:S02]  /*4350*/  PRMT R9, R9, 0x4210, R52.reuse ;  /* 0x0000421009097816 */ /* 0x100fe40000000034 */
[----:B------:R-:W-:Y:S02]  /*4360*/  PRMT R5, R5, 0x5210, R52 ;  /* 0x0000521005057816 */ /* 0x000fe40000000034 */
[----:B------:R-:W-:Y:S01]  /*4370*/  LOP3.LUT R4, R8, 0x40, RZ, 0x3c, !PT ;  /* 0x0000004008047812 */ /* 0x000fe200078e3cff */
[----:B------:R-:W-:Y:S01]  /*4380*/  STS [R8+UR4], R9 ;  /* 0x0000000908007988 */ /* 0x000fe20008000804 */
[----:B------:R-:W-:-:S02]  /*4390*/  PRMT R11, R11, 0x4210, R54 ;  /* 0x000042100b0b7816 */ /* 0x000fc40000000036 */
[C---:B------:R-:W-:Y:S01]  /*43a0*/  LOP3.LUT R6, R8.reuse, 0x20, RZ, 0x3c, !PT ;  /* 0x0000002008067812 */ /* 0x040fe200078e3cff */
[----:B------:R0:W-:Y:S01]  /*43b0*/  STS [R4+UR4+0x400], R5 ;  /* 0x0004000504007988 */ /* 0x0001e20008000804 */
[----:B------:R-:W-:Y:S02]  /*43c0*/  PRMT R13, R13, 0x5210, R54 ;  /* 0x000052100d0d7816 */ /* 0x000fe40000000036 */
[----:B------:R-:W-:Y:S01]  /*43d0*/  LOP3.LUT R10, R8, 0x60, RZ, 0x3c, !PT ;  /* 0x00000060080a7812 */ /* 0x000fe200078e3cff */
[----:B------:R-:W-:Y:S01]  /*43e0*/  STS [R6+UR4+0x200], R11 ;  /* 0x0002000b06007988 */ /* 0x000fe20008000804 */
[----:B------:R-:W-:Y:S02]  /*43f0*/  LOP3.LUT R18, R14, 0x60, R28, 0x78, !PT ;  /* 0x000000600e127812 */ /* 0x000fe400078e781c */
[----:B------:R-:W-:Y:S01]  /*4400*/  ISETP.GE.AND P0, PT, R0, UR10, PT ;  /* 0x0000000a00007c0c */ /* 0x000fe2000bf06270 */
[----:B------:R1:W-:Y:S01]  /*4410*/  STS [R10+UR4+0x600], R13 ;  /* 0x0006000d0a007988 */ /* 0x0003e20008000804 */
[----:B------:R-:W-:-:S02]  /*4420*/  LOP3.LUT R0, R7, R2, RZ, 0xfc, !PT ;  /* 0x0000000207007212 */ /* 0x000fc400078efcff */
[C---:B------:R-:W-:Y:S01]  /*4430*/  IADD3 R20, P1, R3.reuse, UR8, RZ ;  /* 0x0000000803147c10 */ /* 0x040fe2000ff3e0ff */
[----:B------:R-:W-:Y:S01]  /*4440*/  BAR.SYNC.DEFER_BLOCKING 0x0 ;  /* 0x0000000000007b1d */ /* 0x000fe20000010000 */
[C---:B------:R-:W-:Y:S01]  /*4450*/  ISETP.LT.AND P2, PT, R0.reuse, UR11, !P0 ;  /* 0x0000000b00007c0c */ /* 0x040fe2000c741270 */
[----:B--2---:R-:W-:Y:S01]  /*4460*/  IMAD R17, R0, R21, RZ ;  /* 0x0000001500117224 */ /* 0x004fe200078e02ff */
[----:B------:R-:W-:Y:S02]  /*4470*/  LEA.HI.X.SX32 R22, R3, UR9, 0x1, P1 ;  /* 0x0000000903167c11 */ /* 0x000fe400088f0eff */
[C-C-:B------:R-:W-:Y:S02]  /*4480*/  LOP3.LUT R3, R7.reuse, 0x8, R2.reuse, 0xfe, !PT ;  /* 0x0000000807037812 */ /* 0x140fe400078efe02 */
[C-C-:B0-----:R-:W-:Y:S02]  /*4490*/  LOP3.LUT R4, R7.reuse, 0x70, R2.reuse, 0xfe, !PT ;  /* 0x0000007007047812 */ /* 0x141fe400078efe02 */
[----:B-1----:R-:W-:-:S02]  /*44a0*/  LOP3.LUT R13, R7, 0x68, R2, 0xfe, !PT ;  /* 0x00000068070d7812 */ /* 0x002fc400078efe02 */
[C-C-:B------:R-:W-:Y:S02]  /*44b0*/  LOP3.LUT R12, R7.reuse, 0x60, R2.reuse, 0xfe, !PT ;  /* 0x00000060070c7812 */ /* 0x140fe400078efe02 */
[C-C-:B------:R-:W-:Y:S02]  /*44c0*/  LOP3.LUT R5, R7.reuse, 0x58, R2.reuse, 0xfe, !PT ;  /* 0x0000005807057812 */ /* 0x140fe400078efe02 */
[C-C-:B------:R-:W-:Y:S02]  /*44d0*/  LOP3.LUT R10, R7.reuse, 0x50, R2.reuse, 0xfe, !PT ;  /* 0x00000050070a7812 */ /* 0x140fe400078efe02 */
[C-C-:B------:R-:W-:Y:S02]  /*44e0*/  LOP3.LUT R11, R7.reuse, 0x48, R2.reuse, 0xfe, !PT ;  /* 0x00000048070b7812 */ /* 0x140fe400078efe02 */
[C-C-:B------:R-:W-:Y:S02]  /*44f0*/  LOP3.LUT R14, R7.reuse, 0x40, R2.reuse, 0xfe, !PT ;  /* 0x00000040070e7812 */ /* 0x140fe400078efe02 */
[----:B------:R-:W-:-:S02]  /*4500*/  LOP3.LUT R15, R7, 0x30, R2, 0xfe, !PT ;  /* 0x00000030070f7812 */ /* 0x000fc400078efe02 */
[C-C-:B------:R-:W-:Y:S01]  /*4510*/  LOP3.LUT R16, R7.reuse, 0x28, R2.reuse, 0xfe, !PT ;  /* 0x0000002807107812 */ /* 0x140fe200078efe02 */
[----:B------:R-:W0:Y:S01]  /*4520*/  LDS R23, [R18+UR4] ;  /* 0x0000000412177984 */ /* 0x000e220008000800 */
[C-C-:B------:R-:W-:Y:S02]  /*4530*/  LOP3.LUT R9, R7.reuse, 0x20, R2.reuse, 0xfe, !PT ;  /* 0x0000002007097812 */ /* 0x140fe400078efe02 */
[C-C-:B------:R-:W-:Y:S01]  /*4540*/  LOP3.LUT R6, R7.reuse, 0x18, R2.reuse, 0xfe, !PT ;  /* 0x0000001807067812 */ /* 0x140fe200078efe02 */
[----:B------:R-:W1:Y:S01]  /*4550*/  LDS R24, [R18+UR4+0x80] ;  /* 0x0000800412187984 */ /* 0x000e620008000800 */
[----:B------:R-:W-:Y:S02]  /*4560*/  LOP3.LUT R8, R7, 0x10, R2, 0xfe, !PT ;  /* 0x0000001007087812 */ /* 0x000fe400078efe02 */
[----:B------:R-:W-:Y:S01]  /*4570*/  IADD3 R2, P1, R17, R20, RZ ;  /* 0x0000001411027210 */ /* 0x000fe20007f3e0ff */
[----:B------:R-:W2:Y:S01]  /*4580*/  LDS R25, [R18+UR4+0x100] ;  /* 0x0001000412197984 */ /* 0x000ea20008000800 */
[----:B------:R-:W-:Y:S01]  /*4590*/  LEA.HI R0, R28, R7, RZ, 0x1c ;  /* 0x000000071c007211 */ /* 0x000fe200078fe0ff */
[CC--:B------:R-:W-:Y:S01]  /*45a0*/  IMAD R7, R3.reuse, R21.reuse, RZ ;  /* 0x0000001503077224 */ /* 0x0c0fe200078e02ff */
[----:B------:R-:W-:Y:S01]  /*45b0*/  ISETP.LT.AND P6, PT, R3, UR11, !P0 ;  /* 0x0000000b03007c0c */ /* 0x000fe2000c7c1270 */
[----:B------:R3:W4:Y:S01]  /*45c0*/  LDS R26, [R18+UR4+0x180] ;  /* 0x00018004121a7984 */ /* 0x0007220008000800 */
[----:B------:R-:W-:Y:S01]  /*45d0*/  LEA.HI.X.SX32 R3, R17, R22, 0x1, P1 ;  /* 0x0000001611037211 */ /* 0x000fe200008f0eff */
[----:B------:R-:W-:Y:S01]  /*45e0*/  IMAD R19, R6, R21, RZ ;  /* 0x0000001506137224 */ /* 0x000fe200078e02ff */
[----:B------:R-:W-:Y:S01]  /*45f0*/  ISETP.LT.AND P1, PT, R4, UR11, !P0 ;  /* 0x0000000b04007c0c */ /* 0x000fe2000c721270 */
[----:B------:R-:W-:Y:S01]  /*4600*/  IMAD R17, R21, 0x20, R17 ;  /* 0x0000002015117824 */ /* 0x000fe200078e0211 */
[----:B------:R-:W-:-:S02]  /*4610*/  IADD3 R4, P3, R7, R20, RZ ;  /* 0x0000001407047210 */ /* 0x000fc40007f7e0ff */
[C---:B------:R-:W-:Y:S01]  /*4620*/  ISETP.LT.AND P5, PT, R8.reuse, UR11, !P0 ;  /* 0x0000000b08007c0c */ /* 0x040fe2000c7a1270 */
[----:B---3--:R-:W-:Y:S01]  /*4630*/  IMAD R18, R8, R21, RZ ;  /* 0x0000001508127224 */ /* 0x008fe200078e02ff */
[----:B------:R-:W-:Y:S02]  /*4640*/  ISETP.LT.AND P4, PT, R5, UR11, !P0 ;  /* 0x0000000b05007c0c */ /* 0x000fe4000c781270 */
[----:B------:R-:W-:Y:S02]  /*4650*/  LEA.HI.X.SX32 R5, R7, R22, 0x1, P3 ;  /* 0x0000001607057211 */ /* 0x000fe400018f0eff */
[----:B------:R-:W-:Y:S02]  /*4660*/  ISETP.LT.AND P3, PT, R6, UR11, !P0 ;  /* 0x0000000b06007c0c */ /* 0x000fe4000c761270 */
[----:B0-----:R-:W-:Y:S02]  /*4670*/  PRMT R27, R23, 0x7770, RZ ;  /* 0x00007770171b7816 */ /* 0x001fe400000000ff */
[----:B-1----:R-:W-:-:S03]  /*4680*/  PRMT R29, R24, 0x7770, RZ ;  /* 0x00007770181d7816 */ /* 0x002fc600000000ff */
[----:B------:R2:W-:Y:S01]  /*4690*/  @P2 STG.E.U8 desc[UR6][R2.64], R27 ;  /* 0x0000001b02002986 */ /* 0x0005e2000c101106 */
[----:B------:R-:W-:-:S03]  /*46a0*/  IADD3 R6, P2, R18, R20, RZ ;  /* 0x0000001412067210 */ /* 0x000fc60007f5e0ff */
[----:B------:R0:W-:Y:S01]  /*46b0*/  @P6 STG.E.U8 desc[UR6][R4.64], R29 ;  /* 0x0000001d04006986 */ /* 0x0001e2000c101106 */
[----:B------:R-:W-:Y:S02]  /*46c0*/  LEA.HI.X.SX32 R7, R18, R22, 0x1, P2 ;  /* 0x0000001612077211 */ /* 0x000fe400010f0eff */
[----:B------:R-:W-:Y:S02]  /*46d0*/  ISETP.LT.AND P2, PT, R9, UR11, !P0 ;  /* 0x0000000b09007c0c */ /* 0x000fe4000c741270 */
[----:B------:R-:W-:Y:S02]  /*46e0*/  IADD3 R8, P6, R19, R20, RZ ;  /* 0x0000001413087210 */ /* 0x000fe40007fde0ff */
[----:B--2---:R-:W-:Y:S02]  /*46f0*/  PRMT R27, R25, 0x7770, RZ ;  /* 0x00007770191b7816 */ /* 0x004fe400000000ff */
[----:B------:R-:W-:Y:S01]  /*4700*/  LEA.HI.X.SX32 R9, R19, R22, 0x1, P6 ;  /* 0x0000001613097211 */ /* 0x000fe200030f0eff */
[----:B0-----:R-:W-:-:S02]  /*4710*/  IMAD R5, R21, 0x8, R17 ;  /* 0x0000000815057824 */ /* 0x001fc400078e0211 */
[----:B------:R0:W-:Y:S01]  /*4720*/  @P5 STG.E.U8 desc[UR6][R6.64], R27 ;  /* 0x0000001b06005986 */ /* 0x0001e2000c101106 */
[C---:B------:R-:W-:Y:S02]  /*4730*/  IADD3 R2, P5, R17.reuse, R20, RZ ;  /* 0x0000001411027210 */ /* 0x040fe40007fbe0ff */
[----:B----4-:R-:W-:Y:S02]  /*4740*/  PRMT R19, R26, 0x7770, RZ ;  /* 0x000077701a137816 */ /* 0x010fe400000000ff */
[----:B------:R-:W-:Y:S02]  /*4750*/  LEA.HI.X.SX32 R3, R17, R22, 0x1, P5 ;  /* 0x0000001611037211 */ /* 0x000fe400028f0eff */
[----:B------:R-:W-:Y:S01]  /*4760*/  ISETP.LT.AND P6, PT, R16, UR11, !P0 ;  /* 0x0000000b10007c0c */ /* 0x000fe2000c7c1270 */
[----:B------:R-:W-:Y:S01]  /*4770*/  IMAD R16, R21, 0x8, R5 ;  /* 0x0000000815107824 */ /* 0x000fe200078e0205 */
[----:B------:R-:W-:Y:S01]  /*4780*/  PRMT R17, R23, 0x7771, RZ ;  /* 0x0000777117117816 */ /* 0x000fe200000000ff */
[----:B------:R1:W-:Y:S01]  /*4790*/  @P3 STG.E.U8 desc[UR6][R8.64], R19 ;  /* 0x0000001308003986 */ /* 0x0003e2000c101106 */
[----:B------:R-:W-:Y:S01]  /*47a0*/  ISETP.LT.AND P5, PT, R15, UR11, !P0 ;  /* 0x0000000b0f007c0c */ /* 0x000fe2000c7a1270 */
[----:B------:R-:W-:Y:S01]  /*47b0*/  VIADD R15, R0, 0x38 ;  /* 0x00000038000f7836 */ /* 0x000fe20000000000 */
[CC--:B------:R-:W-:Y:S01]  /*47c0*/  IADD3 R4, P3, R5.reuse, R20.reuse, RZ ;  /* 0x0000001405047210 */ /* 0x0c0fe20007f7e0ff */
[----:B------:R2:W-:Y:S01]  /*47d0*/  @P2 STG.E.U8 desc[UR6][R2.64], R17 ;  /* 0x0000001102002986 */ /* 0x0005e2000c101106 */
[----:B0-----:R-:W-:Y:S01]  /*47e0*/  IADD3 R6, P2, R16, R20, RZ ;  /* 0x0000001410067210 */ /* 0x001fe20007f5e0ff */
[----:B------:R-:W-:Y:S01]  /*47f0*/  VIADD R0, R0, 0x78 ;  /* 0x0000007800007836 */ /* 0x000fe20000000000 */
[----:B------:R-:W-:-:S02]  /*4800*/  LEA.HI.X.SX32 R5, R5, R22, 0x1, P3 ;  /* 0x0000001605057211 */ /* 0x000fc400018f0eff */
[----:B------:R-:W-:Y:S02]  /*4810*/  PRMT R27, R24, 0x7771, RZ ;  /* 0x00007771181b7816 */ /* 0x000fe400000000ff */
[C---:B------:R-:W-:Y:S01]  /*4820*/  ISETP.LT.AND P3, PT, R15.reuse, UR11, !P0 ;  /* 0x0000000b0f007c0c */ /* 0x040fe2000c761270 */
[----:B-1----:R-:W-:Y:S01]  /*4830*/  IMAD R9, R15, R21, RZ ;  /* 0x000000150f097224 */ /* 0x002fe200078e02ff */
[----:B------:R-:W-:Y:S01]  /*4840*/  LEA.HI.X.SX32 R7, R16, R22, 0x1, P2 ;  /* 0x0000001610077211 */ /* 0x000fe200010f0eff */
[----:B------:R-:W-:Y:S01]  /*4850*/  IMAD R16, R21, 0x10, R16 ;  /* 0x0000001015107824 */ /* 0x000fe200078e0210 */
[----:B------:R-:W-:Y:S01]  /*4860*/  PRMT R15, R25, 0x7771, RZ ;  /* 0x00007771190f7816 */ /* 0x000fe200000000ff */
[----:B------:R0:W-:Y:S01]  /*4870*/  @P6 STG.E.U8 desc[UR6][R4.64], R27 ;  /* 0x0000001b04006986 */ /* 0x0001e2000c101106 */
[----:B------:R-:W-:Y:S02]  /*4880*/  ISETP.LT.AND P2, PT, R14, UR11, !P0 ;  /* 0x0000000b0e007c0c */ /* 0x000fe4000c741270 */
[-C--:B------:R-:W-:Y:S01]  /*4890*/  IADD3 R8, P6, R9, R20.reuse, RZ ;  /* 0x0000001409087210 */ /* 0x080fe20007fde0ff */
[----:B------:R1:W-:Y:S01]  /*48a0*/  @P5 STG.E.U8 desc[UR6][R6.64], R15 ;  /* 0x0000000f06005986 */ /* 0x0003e2000c101106 */
[----:B--2---:R-:W-:-:S02]  /*48b0*/  IADD3 R2, P5, R16, R20, RZ ;  /* 0x0000001410027210 */ /* 0x004fc40007fbe0ff */
[-C--:B------:R-:W-:Y:S02]  /*48c0*/  LEA.HI.X.SX32 R9, R9, R22.reuse, 0x1, P6 ;  /* 0x0000001609097211 */ /* 0x080fe400030f0eff */
[----:B------:R-:W-:Y:S02]  /*48d0*/  LEA.HI.X.SX32 R3, R16, R22, 0x1, P5 ;  /* 0x0000001610037211 */ /* 0x000fe400028f0eff */
[----:B------:R-:W-:Y:S01]  /*48e0*/  ISETP.LT.AND P5, PT, R10, UR11, !P0 ;  /* 0x0000000b0a007c0c */ /* 0x000fe2000c7a1270 */
[----:B0-----:R-:W-:Y:S01]  /*48f0*/  IMAD R5, R21, 0x8, R16 ;  /* 0x0000000815057824 */ /* 0x001fe200078e0210 */
[----:B------:R-:W-:Y:S02]  /*4900*/  ISETP.LT.AND P6, PT, R11, UR11, !P0 ;  /* 0x0000000b0b007c0c */ /* 0x000fe4000c7c1270 */
[----:B------:R-:W-:Y:S01]  /*4910*/  PRMT R17, R26, 0x7771, RZ ;  /* 0x000077711a117816 */ /* 0x000fe200000000ff */
[----:B------:R-:W-:Y:S01]  /*4920*/  IMAD R10, R21, 0x8, R5 ;  /* 0x00000008150a7824 */ /* 0x000fe200078e0205 */
[----:B------:R-:W-:-:S02]  /*4930*/  PRMT R19, R23, 0x7772, RZ ;  /* 0x0000777217137816 */ /* 0x000fc400000000ff */
[----:B------:R-:W-:Y:S01]  /*4940*/  PRMT R27, R24, 0x7772, RZ ;  /* 0x00007772181b7816 */ /* 0x000fe200000000ff */
[----:B------:R-:W-:Y:S01]  /*4950*/  IMAD R11, R21, 0x8, R10 ;  /* 0x00000008150b7824 */ /* 0x000fe200078e020a */
[----:B------:R0:W-:Y:S01]  /*4960*/  @P3 STG.E.U8 desc[UR6][R8.64], R17 ;  /* 0x0000001108003986 */ /* 0x0001e2000c101106 */
[-C--:B------:R-:W-:Y:S02]  /*4970*/  IADD3 R4, P3, R5, R20.reuse, RZ ;  /* 0x0000001405047210 */ /* 0x080fe40007f7e0ff */
[C---:B------:R-:W-:Y:S01]  /*4980*/  IMAD R14, R21.reuse, 0x8, R11 ;  /* 0x00000008150e7824 */ /* 0x040fe200078e020b */
[----:B------:R2:W-:Y:S01]  /*4990*/  @P2 STG.E.U8 desc[UR6][R2.64], R19 ;  /* 0x0000001302002986 */ /* 0x0005e2000c101106 */
[----:B-1----:R-:W-:Y:S02]  /*49a0*/  IADD3 R6, P2, R10, R20, RZ ;  /* 0x000000140a067210 */ /* 0x002fe40007f5e0ff */
[----:B------:R-:W-:Y:S01]  /*49b0*/  IMAD R15, R21, 0x8, R14 ;  /* 0x00000008150f7824 */ /* 0x000fe200078e020e */
[----:B------:R-:W-:-:S02]  /*49c0*/  LEA.HI.X.SX32 R5, R5, R22, 0x1, P3 ;  /* 0x0000001605057211 */ /* 0x000fc400018f0eff */
[----:B------:R-:W-:Y:S01]  /*49d0*/  LEA.HI.X.SX32 R7, R10, R22, 0x1, P2 ;  /* 0x000000160a077211 */ /* 0x000fe200010f0eff */
[----:B------:R-:W-:Y:S01]  /*49e0*/  IMAD R16, R21, 0x8, R15 ;  /* 0x0000000815107824 */ /* 0x000fe200078e020f */
[CC--:B0-----:R-:W-:Y:S01]  /*49f0*/  IADD3 R8, P3, R11.reuse, R20.reuse, RZ ;  /* 0x000000140b087210 */ /* 0x0c1fe20007f7e0ff */
[----:B------:R0:W-:Y:S01]  /*4a00*/  @P6 STG.E.U8 desc[UR6][R4.64], R27 ;  /* 0x0000001b04006986 */ /* 0x0001e2000c101106 */
[----:B------:R-:W-:Y:S01]  /*4a10*/  IADD3 R10, P2, R14, R20, RZ ;  /* 0x000000140e0a7210 */ /* 0x000fe20007f5e0ff */
[----:B------:R-:W-:Y:S01]  /*4a20*/  IMAD R17, R0, R21, RZ ;  /* 0x0000001500117224 */ /* 0x000fe200078e02ff */
[-C--:B------:R-:W-:Y:S02]  /*4a30*/  LEA.HI.X.SX32 R9, R11, R22.reuse, 0x1, P3 ;  /* 0x000000160b097211 */ /* 0x080fe400018f0eff */
[----:B------:R-:W-:Y:S02]  /*4a40*/  LEA.HI.X.SX32 R11, R14, R22, 0x1, P2 ;  /* 0x000000160e0b7211 */ /* 0x000fe400010f0eff */
[----:B--2---:R-:W-:-:S02]  /*4a50*/  IADD3 R2, P6, R15, R20, RZ ;  /* 0x000000140f027210 */ /* 0x004fc40007fde0ff */
[----:B------:R-:W-:Y:S02]  /*4a60*/  ISETP.LT.AND P3, PT, R12, UR11, !P0 ;  /* 0x0000000b0c007c0c */ /* 0x000fe4000c761270 */
[----:B------:R-:W-:Y:S02]  /*4a70*/  LEA.HI.X.SX32 R3, R15, R22, 0x1, P6 ;  /* 0x000000160f037211 */ /* 0x000fe400030f0eff */
[CC--:B0-----:R-:W-:Y:S02]  /*4a80*/  IADD3 R4, P2, R16.reuse, R20.reuse, RZ ;  /* 0x0000001410047210 */ /* 0x0c1fe40007f5e0ff */
[----:B------:R-:W-:Y:S02]  /*4a90*/  IADD3 R12, P6, R17, R20, RZ ;  /* 0x00000014110c7210 */ /* 0x000fe40007fde0ff */
[----:B------:R-:W-:Y:S02]  /*4aa0*/  LEA.HI.X.SX32 R5, R16, R22, 0x1, P2 ;  /* 0x0000001610057211 */ /* 0x000fe400010f0eff */
[----:B------:R-:W-:-:S02]  /*4ab0*/  ISETP.LT.AND P2, PT, R13, UR11, !P0 ;  /* 0x0000000b0d007c0c */ /* 0x000fc4000c741270 */
[----:B------:R-:W-:Y:S02]  /*4ac0*/  ISETP.LT.AND P0, PT, R0, UR11, !P0 ;  /* 0x0000000b00007c0c */ /* 0x000fe4000c701270 */
[----:B------:R-:W-:Y:S02]  /*4ad0*/  PRMT R15, R25, 0x7772, RZ ;  /* 0x00007772190f7816 */ /* 0x000fe400000000ff */
[----:B------:R-:W-:Y:S02]  /*4ae0*/  LEA.HI.X.SX32 R13, R17, R22, 0x1, P6 ;  /* 0x00000016110d7211 */ /* 0x000fe400030f0eff */
[----:B------:R-:W-:Y:S01]  /*4af0*/  PRMT R17, R26, 0x7772, RZ ;  /* 0x000077721a117816 */ /* 0x000fe200000000ff */
[----:B------:R0:W-:Y:S01]  /*4b00*/  @P5 STG.E.U8 desc[UR6][R6.64], R15 ;  /* 0x0000000f06005986 */ /* 0x0001e2000c101106 */
[----:B------:R-:W-:Y:S02]  /*4b10*/  PRMT R23, R23, 0x7773, RZ ;  /* 0x0000777317177816 */ /* 0x000fe400000000ff */
[----:B------:R-:W-:Y:S01]  /*4b20*/  PRMT R19, R24, 0x7773, RZ ;  /* 0x0000777318137816 */ /* 0x000fe200000000ff */
[----:B------:R0:W-:Y:S01]  /*4b30*/  @P4 STG.E.U8 desc[UR6][R8.64], R17 ;  /* 0x0000001108004986 */ /* 0x0001e2000c101106 */
[----:B------:R-:W-:-:S02]  /*4b40*/  PRMT R25, R25, 0x7773, RZ ;  /* 0x0000777319197816 */ /* 0x000fc400000000ff */
[----:B------:R-:W-:Y:S01]  /*4b50*/  PRMT R21, R26, 0x7773, RZ ;  /* 0x000077731a157816 */ /* 0x000fe200000000ff */
[----:B------:R0:W-:Y:S04]  /*4b60*/  @P3 STG.E.U8 desc[UR6][R10.64], R23 ;  /* 0x000000170a003986 */ /* 0x0001e8000c101106 */
[----:B------:R0:W-:Y:S04]  /*4b70*/  @P2 STG.E.U8 desc[UR6][R2.64], R19 ;  /* 0x0000001302002986 */ /* 0x0001e8000c101106 */
[----:B------:R0:W-:Y:S01]  /*4b80*/  @P1 STG.E.U8 desc[UR6][R4.64], R25 ;  /* 0x0000001904001986 */ /* 0x0001e2000c101106 */
[----:B------:R-:W-:Y:S05]  /*4b90*/  @!P0 EXIT ;  /* 0x000000000000894d */ /* 0x000fea0003800000 */
[----:B------:R-:W-:Y:S01]  /*4ba0*/  STG.E.U8 desc[UR6][R12.64], R21 ;  /* 0x000000150c007986 */ /* 0x000fe2000c101106 */
[----:B------:R-:W-:Y:S05]  /*4bb0*/  EXIT ;  /* 0x000000000000794d */ /* 0x000fea0003800000 */
.L_x_3:
[----:B------:R-:W-:-:S00]  /*4bc0*/  BRA `(.L_x_3) ;  /* 0xfffffffc00fc7947 */ /* 0x000fc0000383ffff */
[----:B------:R-:W-:-:S00]  /*4bd0*/  NOP ;  /* 0x0000000000007918 */ /* 0x000fc00000000000 */
        /* <DEDUP_REMOVED lines=10> */
.L_x_4:


//--------------------- .nv.shared.matmul_kernel  --------------------------
	.section	.nv.shared.matmul_kernel,"aw",@nobits
	.sectionflags	@""
	.align	16
	.zero		1024


//--------------------- .nv.shared.reserved.0     --------------------------
	.section	.nv.shared.reserved.0,"aw",@nobits
	.weak		__nv_reservedSMEM_offset_0_alias
	.size		__nv_reservedSMEM_offset_0_alias, 0, 0
	.other		__nv_reservedSMEM_offset_0_alias,@"STO_CUDA_RESERVED_SHARED STV_DEFAULT"
__nv_reservedSMEM_offset_0_alias:
	.zero		0


//--------------------- .nv.constant0.matmul_kernel --------------------------
	.section	.nv.constant0.matmul_kernel,"a",@progbits
	.sectionflags	@""
	.align	4
.nv.constant0.matmul_kernel:
	.zero		608


//--------------------- SYMBOLS --------------------------

	.type		.nv.reservedSmem.offset0,@object
	.size		.nv.reservedSmem.offset0,0x4
